//
// Generated by NVIDIA NVVM Compiler
//
// Compiler Build ID: CL-36424714
// Cuda compilation tools, release 13.0, V13.0.88
// Based on NVVM 20.0.0
//

.version 9.0
.target sm_100
.address_size 64

	// .globl	_Z12sumMatrixGPUPfS_S_i

.visible .entry _Z12sumMatrixGPUPfS_S_i(
	.param .u64 .ptr .align 1 _Z12sumMatrixGPUPfS_S_i_param_0,
	.param .u64 .ptr .align 1 _Z12sumMatrixGPUPfS_S_i_param_1,
	.param .u64 .ptr .align 1 _Z12sumMatrixGPUPfS_S_i_param_2,
	.param .u32 _Z12sumMatrixGPUPfS_S_i_param_3
)
{
	.reg .pred 	%p<2>;
	.reg .b32 	%r<12>;
	.reg .b32 	%f<4>;
	.reg .b64 	%rd<11>;

	ld.param.u64 	%rd1, [_Z12sumMatrixGPUPfS_S_i_param_0];
	ld.param.u64 	%rd2, [_Z12sumMatrixGPUPfS_S_i_param_1];
	ld.param.u64 	%rd3, [_Z12sumMatrixGPUPfS_S_i_param_2];
	ld.param.u32 	%r2, [_Z12sumMatrixGPUPfS_S_i_param_3];
	mov.u32 	%r3, %ctaid.x;
	mov.u32 	%r4, %ntid.x;
	mov.u32 	%r5, %tid.x;
	mad.lo.s32 	%r6, %r3, %r4, %r5;
	mov.u32 	%r7, %ctaid.y;
	mov.u32 	%r8, %ntid.y;
	mov.u32 	%r9, %tid.y;
	mad.lo.s32 	%r10, %r7, %r8, %r9;
	mad.lo.s32 	%r1, %r2, %r10, %r6;
	max.u32 	%r11, %r10, %r6;
	setp.ge.u32 	%p1, %r11, %r2;
	@%p1 bra 	$L__BB0_2;
	cvta.to.global.u64 	%rd4, %rd1;
	cvta.to.global.u64 	%rd5, %rd2;
	cvta.to.global.u64 	%rd6, %rd3;
	mul.wide.u32 	%rd7, %r1, 4;
	add.s64 	%rd8, %rd4, %rd7;
	ld.global.f32 	%f1, [%rd8];
	add.s64 	%rd9, %rd5, %rd7;
	ld.global.f32 	%f2, [%rd9];
	add.f32 	%f3, %f1, %f2;
	add.s64 	%rd10, %rd6, %rd7;
	st.global.f32 	[%rd10], %f3;
$L__BB0_2:
	ret;

}
	// .globl	_Z18sumMatrixGPUperRowPfS_S_i
.visible .entry _Z18sumMatrixGPUperRowPfS_S_i(
	.param .u64 .ptr .align 1 _Z18sumMatrixGPUperRowPfS_S_i_param_0,
	.param .u64 .ptr .align 1 _Z18sumMatrixGPUperRowPfS_S_i_param_1,
	.param .u64 .ptr .align 1 _Z18sumMatrixGPUperRowPfS_S_i_param_2,
	.param .u32 _Z18sumMatrixGPUperRowPfS_S_i_param_3
)
{
	.reg .pred 	%p<12>;
	.reg .b32 	%r<37>;
	.reg .b32 	%f<88>;
	.reg .b64 	%rd<26>;

	ld.param.u64 	%rd7, [_Z18sumMatrixGPUperRowPfS_S_i_param_0];
	ld.param.u64 	%rd8, [_Z18sumMatrixGPUperRowPfS_S_i_param_1];
	ld.param.u64 	%rd9, [_Z18sumMatrixGPUperRowPfS_S_i_param_2];
	ld.param.u32 	%r23, [_Z18sumMatrixGPUperRowPfS_S_i_param_3];
	cvta.to.global.u64 	%rd1, %rd9;
	cvta.to.global.u64 	%rd2, %rd8;
	cvta.to.global.u64 	%rd3, %rd7;
	mov.u32 	%r24, %ctaid.x;
	mov.u32 	%r25, %ntid.x;
	mov.u32 	%r26, %tid.x;
	mad.lo.s32 	%r1, %r24, %r25, %r26;
	setp.ge.s32 	%p1, %r1, %r23;
	setp.lt.s32 	%p2, %r23, 1;
	or.pred  	%p3, %p1, %p2;
	@%p3 bra 	$L__BB1_13;
	mul.lo.s32 	%r2, %r23, %r1;
	and.b32  	%r3, %r23, 15;
	setp.lt.u32 	%p4, %r23, 16;
	mov.b32 	%r33, 0;
	@%p4 bra 	$L__BB1_4;
	and.b32  	%r33, %r23, 2147483632;
	neg.s32 	%r31, %r33;
	add.s64 	%rd4, %rd3, 32;
	add.s64 	%rd5, %rd2, 32;
	add.s64 	%rd6, %rd1, 32;
	mov.u32 	%r30, %r2;
$L__BB1_3:
	.pragma "nounroll";
	mul.wide.s32 	%rd10, %r30, 4;
	add.s64 	%rd11, %rd4, %rd10;
	add.s64 	%rd12, %rd5, %rd10;
	add.s64 	%rd13, %rd6, %rd10;
	ld.global.f32 	%f1, [%rd11+-32];
	ld.global.f32 	%f2, [%rd12+-32];
	add.f32 	%f3, %f1, %f2;
	st.global.f32 	[%rd13+-32], %f3;
	ld.global.f32 	%f4, [%rd11+-28];
	ld.global.f32 	%f5, [%rd12+-28];
	add.f32 	%f6, %f4, %f5;
	st.global.f32 	[%rd13+-28], %f6;
	ld.global.f32 	%f7, [%rd11+-24];
	ld.global.f32 	%f8, [%rd12+-24];
	add.f32 	%f9, %f7, %f8;
	st.global.f32 	[%rd13+-24], %f9;
	ld.global.f32 	%f10, [%rd11+-20];
	ld.global.f32 	%f11, [%rd12+-20];
	add.f32 	%f12, %f10, %f11;
	st.global.f32 	[%rd13+-20], %f12;
	ld.global.f32 	%f13, [%rd11+-16];
	ld.global.f32 	%f14, [%rd12+-16];
	add.f32 	%f15, %f13, %f14;
	st.global.f32 	[%rd13+-16], %f15;
	ld.global.f32 	%f16, [%rd11+-12];
	ld.global.f32 	%f17, [%rd12+-12];
	add.f32 	%f18, %f16, %f17;
	st.global.f32 	[%rd13+-12], %f18;
	ld.global.f32 	%f19, [%rd11+-8];
	ld.global.f32 	%f20, [%rd12+-8];
	add.f32 	%f21, %f19, %f20;
	st.global.f32 	[%rd13+-8], %f21;
	ld.global.f32 	%f22, [%rd11+-4];
	ld.global.f32 	%f23, [%rd12+-4];
	add.f32 	%f24, %f22, %f23;
	st.global.f32 	[%rd13+-4], %f24;
	ld.global.f32 	%f25, [%rd11];
	ld.global.f32 	%f26, [%rd12];
	add.f32 	%f27, %f25, %f26;
	st.global.f32 	[%rd13], %f27;
	ld.global.f32 	%f28, [%rd11+4];
	ld.global.f32 	%f29, [%rd12+4];
	add.f32 	%f30, %f28, %f29;
	st.global.f32 	[%rd13+4], %f30;
	ld.global.f32 	%f31, [%rd11+8];
	ld.global.f32 	%f32, [%rd12+8];
	add.f32 	%f33, %f31, %f32;
	st.global.f32 	[%rd13+8], %f33;
	ld.global.f32 	%f34, [%rd11+12];
	ld.global.f32 	%f35, [%rd12+12];
	add.f32 	%f36, %f34, %f35;
	st.global.f32 	[%rd13+12], %f36;
	ld.global.f32 	%f37, [%rd11+16];
	ld.global.f32 	%f38, [%rd12+16];
	add.f32 	%f39, %f37, %f38;
	st.global.f32 	[%rd13+16], %f39;
	ld.global.f32 	%f40, [%rd11+20];
	ld.global.f32 	%f41, [%rd12+20];
	add.f32 	%f42, %f40, %f41;
	st.global.f32 	[%rd13+20], %f42;
	ld.global.f32 	%f43, [%rd11+24];
	ld.global.f32 	%f44, [%rd12+24];
	add.f32 	%f45, %f43, %f44;
	st.global.f32 	[%rd13+24], %f45;
	ld.global.f32 	%f46, [%rd11+28];
	ld.global.f32 	%f47, [%rd12+28];
	add.f32 	%f48, %f46, %f47;
	st.global.f32 	[%rd13+28], %f48;
	add.s32 	%r31, %r31, 16;
	add.s32 	%r30, %r30, 16;
	setp.ne.s32 	%p5, %r31, 0;
	@%p5 bra 	$L__BB1_3;
$L__BB1_4:
	setp.eq.s32 	%p6, %r3, 0;
	@%p6 bra 	$L__BB1_13;
	and.b32  	%r11, %r23, 7;
	setp.lt.u32 	%p7, %r3, 8;
	@%p7 bra 	$L__BB1_7;
	add.s32 	%r28, %r33, %r2;
	mul.wide.s32 	%rd14, %r28, 4;
	add.s64 	%rd15, %rd3, %rd14;
	ld.global.f32 	%f49, [%rd15];
	add.s64 	%rd16, %rd2, %rd14;
	ld.global.f32 	%f50, [%rd16];
	add.f32 	%f51, %f49, %f50;
	add.s64 	%rd17, %rd1, %rd14;
	st.global.f32 	[%rd17], %f51;
	ld.global.f32 	%f52, [%rd15+4];
	ld.global.f32 	%f53, [%rd16+4];
	add.f32 	%f54, %f52, %f53;
	st.global.f32 	[%rd17+4], %f54;
	ld.global.f32 	%f55, [%rd15+8];
	ld.global.f32 	%f56, [%rd16+8];
	add.f32 	%f57, %f55, %f56;
	st.global.f32 	[%rd17+8], %f57;
	ld.global.f32 	%f58, [%rd15+12];
	ld.global.f32 	%f59, [%rd16+12];
	add.f32 	%f60, %f58, %f59;
	st.global.f32 	[%rd17+12], %f60;
	ld.global.f32 	%f61, [%rd15+16];
	ld.global.f32 	%f62, [%rd16+16];
	add.f32 	%f63, %f61, %f62;
	st.global.f32 	[%rd17+16], %f63;
	ld.global.f32 	%f64, [%rd15+20];
	ld.global.f32 	%f65, [%rd16+20];
	add.f32 	%f66, %f64, %f65;
	st.global.f32 	[%rd17+20], %f66;
	ld.global.f32 	%f67, [%rd15+24];
	ld.global.f32 	%f68, [%rd16+24];
	add.f32 	%f69, %f67, %f68;
	st.global.f32 	[%rd17+24], %f69;
	ld.global.f32 	%f70, [%rd15+28];
	ld.global.f32 	%f71, [%rd16+28];
	add.f32 	%f72, %f70, %f71;
	st.global.f32 	[%rd17+28], %f72;
	add.s32 	%r33, %r33, 8;
$L__BB1_7:
	setp.eq.s32 	%p8, %r11, 0;
	@%p8 bra 	$L__BB1_13;
	and.b32  	%r14, %r23, 3;
	setp.lt.u32 	%p9, %r11, 4;
	@%p9 bra 	$L__BB1_10;
	add.s32 	%r29, %r33, %r2;
	mul.wide.s32 	%rd18, %r29, 4;
	add.s64 	%rd19, %rd3, %rd18;
	ld.global.f32 	%f73, [%rd19];
	add.s64 	%rd20, %rd2, %rd18;
	ld.global.f32 	%f74, [%rd20];
	add.f32 	%f75, %f73, %f74;
	add.s64 	%rd21, %rd1, %rd18;
	st.global.f32 	[%rd21], %f75;
	ld.global.f32 	%f76, [%rd19+4];
	ld.global.f32 	%f77, [%rd20+4];
	add.f32 	%f78, %f76, %f77;
	st.global.f32 	[%rd21+4], %f78;
	ld.global.f32 	%f79, [%rd19+8];
	ld.global.f32 	%f80, [%rd20+8];
	add.f32 	%f81, %f79, %f80;
	st.global.f32 	[%rd21+8], %f81;
	ld.global.f32 	%f82, [%rd19+12];
	ld.global.f32 	%f83, [%rd20+12];
	add.f32 	%f84, %f82, %f83;
	st.global.f32 	[%rd21+12], %f84;
	add.s32 	%r33, %r33, 4;
$L__BB1_10:
	setp.eq.s32 	%p10, %r14, 0;
	@%p10 bra 	$L__BB1_13;
	add.s32 	%r36, %r33, %r2;
	neg.s32 	%r35, %r14;
$L__BB1_12:
	.pragma "nounroll";
	mul.wide.s32 	%rd22, %r36, 4;
	add.s64 	%rd23, %rd1, %rd22;
	add.s64 	%rd24, %rd2, %rd22;
	add.s64 	%rd25, %rd3, %rd22;
	ld.global.f32 	%f85, [%rd25];
	ld.global.f32 	%f86, [%rd24];
	add.f32 	%f87, %f85, %f86;
	st.global.f32 	[%rd23], %f87;
	add.s32 	%r36, %r36, 1;
	add.s32 	%r35, %r35, 1;
	setp.ne.s32 	%p11, %r35, 0;
	@%p11 bra 	$L__BB1_12;
$L__BB1_13:
	ret;

}
	// .globl	_Z18sumMatrixGPUperColPfS_S_i
.visible .entry _Z18sumMatrixGPUperColPfS_S_i(
	.param .u64 .ptr .align 1 _Z18sumMatrixGPUperColPfS_S_i_param_0,
	.param .u64 .ptr .align 1 _Z18sumMatrixGPUperColPfS_S_i_param_1,
	.param .u64 .ptr .align 1 _Z18sumMatrixGPUperColPfS_S_i_param_2,
	.param .u32 _Z18sumMatrixGPUperColPfS_S_i_param_3
)
{
	.reg .pred 	%p<12>;
	.reg .b32 	%r<38>;
	.reg .b32 	%f<88>;
	.reg .b64 	%rd<101>;

	ld.param.u64 	%rd4, [_Z18sumMatrixGPUperColPfS_S_i_param_0];
	ld.param.u64 	%rd5, [_Z18sumMatrixGPUperColPfS_S_i_param_1];
	ld.param.u64 	%rd6, [_Z18sumMatrixGPUperColPfS_S_i_param_2];
	ld.param.u32 	%r23, [_Z18sumMatrixGPUperColPfS_S_i_param_3];
	cvta.to.global.u64 	%rd1, %rd6;
	cvta.to.global.u64 	%rd2, %rd5;
	cvta.to.global.u64 	%rd3, %rd4;
	mov.u32 	%r24, %ctaid.x;
	mov.u32 	%r25, %ntid.x;
	mov.u32 	%r26, %tid.x;
	mad.lo.s32 	%r1, %r24, %r25, %r26;
	setp.ge.s32 	%p1, %r1, %r23;
	setp.lt.s32 	%p2, %r23, 1;
	or.pred  	%p3, %p1, %p2;
	@%p3 bra 	$L__BB2_13;
	add.s32 	%r28, %r23, -1;
	and.b32  	%r2, %r23, 15;
	setp.lt.u32 	%p4, %r28, 15;
	mov.b32 	%r34, 0;
	@%p4 bra 	$L__BB2_4;
	and.b32  	%r34, %r23, 2147483632;
	neg.s32 	%r32, %r34;
	shl.b32 	%r5, %r23, 4;
	mul.wide.u32 	%rd11, %r23, 4;
	mov.u32 	%r31, %r1;
$L__BB2_3:
	.pragma "nounroll";
	mul.wide.s32 	%rd7, %r31, 4;
	add.s64 	%rd8, %rd3, %rd7;
	ld.global.f32 	%f1, [%rd8];
	add.s64 	%rd9, %rd2, %rd7;
	ld.global.f32 	%f2, [%rd9];
	add.f32 	%f3, %f1, %f2;
	add.s64 	%rd10, %rd1, %rd7;
	st.global.f32 	[%rd10], %f3;
	add.s64 	%rd12, %rd8, %rd11;
	ld.global.f32 	%f4, [%rd12];
	add.s64 	%rd13, %rd9, %rd11;
	ld.global.f32 	%f5, [%rd13];
	add.f32 	%f6, %f4, %f5;
	add.s64 	%rd14, %rd10, %rd11;
	st.global.f32 	[%rd14], %f6;
	add.s64 	%rd15, %rd12, %rd11;
	ld.global.f32 	%f7, [%rd15];
	add.s64 	%rd16, %rd13, %rd11;
	ld.global.f32 	%f8, [%rd16];
	add.f32 	%f9, %f7, %f8;
	add.s64 	%rd17, %rd14, %rd11;
	st.global.f32 	[%rd17], %f9;
	add.s64 	%rd18, %rd15, %rd11;
	ld.global.f32 	%f10, [%rd18];
	add.s64 	%rd19, %rd16, %rd11;
	ld.global.f32 	%f11, [%rd19];
	add.f32 	%f12, %f10, %f11;
	add.s64 	%rd20, %rd17, %rd11;
	st.global.f32 	[%rd20], %f12;
	add.s64 	%rd21, %rd18, %rd11;
	ld.global.f32 	%f13, [%rd21];
	add.s64 	%rd22, %rd19, %rd11;
	ld.global.f32 	%f14, [%rd22];
	add.f32 	%f15, %f13, %f14;
	add.s64 	%rd23, %rd20, %rd11;
	st.global.f32 	[%rd23], %f15;
	add.s64 	%rd24, %rd21, %rd11;
	ld.global.f32 	%f16, [%rd24];
	add.s64 	%rd25, %rd22, %rd11;
	ld.global.f32 	%f17, [%rd25];
	add.f32 	%f18, %f16, %f17;
	add.s64 	%rd26, %rd23, %rd11;
	st.global.f32 	[%rd26], %f18;
	add.s64 	%rd27, %rd24, %rd11;
	ld.global.f32 	%f19, [%rd27];
	add.s64 	%rd28, %rd25, %rd11;
	ld.global.f32 	%f20, [%rd28];
	add.f32 	%f21, %f19, %f20;
	add.s64 	%rd29, %rd26, %rd11;
	st.global.f32 	[%rd29], %f21;
	add.s64 	%rd30, %rd27, %rd11;
	ld.global.f32 	%f22, [%rd30];
	add.s64 	%rd31, %rd28, %rd11;
	ld.global.f32 	%f23, [%rd31];
	add.f32 	%f24, %f22, %f23;
	add.s64 	%rd32, %rd29, %rd11;
	st.global.f32 	[%rd32], %f24;
	add.s64 	%rd33, %rd30, %rd11;
	ld.global.f32 	%f25, [%rd33];
	add.s64 	%rd34, %rd31, %rd11;
	ld.global.f32 	%f26, [%rd34];
	add.f32 	%f27, %f25, %f26;
	add.s64 	%rd35, %rd32, %rd11;
	st.global.f32 	[%rd35], %f27;
	add.s64 	%rd36, %rd33, %rd11;
	ld.global.f32 	%f28, [%rd36];
	add.s64 	%rd37, %rd34, %rd11;
	ld.global.f32 	%f29, [%rd37];
	add.f32 	%f30, %f28, %f29;
	add.s64 	%rd38, %rd35, %rd11;
	st.global.f32 	[%rd38], %f30;
	add.s64 	%rd39, %rd36, %rd11;
	ld.global.f32 	%f31, [%rd39];
	add.s64 	%rd40, %rd37, %rd11;
	ld.global.f32 	%f32, [%rd40];
	add.f32 	%f33, %f31, %f32;
	add.s64 	%rd41, %rd38, %rd11;
	st.global.f32 	[%rd41], %f33;
	add.s64 	%rd42, %rd39, %rd11;
	ld.global.f32 	%f34, [%rd42];
	add.s64 	%rd43, %rd40, %rd11;
	ld.global.f32 	%f35, [%rd43];
	add.f32 	%f36, %f34, %f35;
	add.s64 	%rd44, %rd41, %rd11;
	st.global.f32 	[%rd44], %f36;
	add.s64 	%rd45, %rd42, %rd11;
	ld.global.f32 	%f37, [%rd45];
	add.s64 	%rd46, %rd43, %rd11;
	ld.global.f32 	%f38, [%rd46];
	add.f32 	%f39, %f37, %f38;
	add.s64 	%rd47, %rd44, %rd11;
	st.global.f32 	[%rd47], %f39;
	add.s64 	%rd48, %rd45, %rd11;
	ld.global.f32 	%f40, [%rd48];
	add.s64 	%rd49, %rd46, %rd11;
	ld.global.f32 	%f41, [%rd49];
	add.f32 	%f42, %f40, %f41;
	add.s64 	%rd50, %rd47, %rd11;
	st.global.f32 	[%rd50], %f42;
	add.s64 	%rd51, %rd48, %rd11;
	ld.global.f32 	%f43, [%rd51];
	add.s64 	%rd52, %rd49, %rd11;
	ld.global.f32 	%f44, [%rd52];
	add.f32 	%f45, %f43, %f44;
	add.s64 	%rd53, %rd50, %rd11;
	st.global.f32 	[%rd53], %f45;
	add.s64 	%rd54, %rd51, %rd11;
	ld.global.f32 	%f46, [%rd54];
	add.s64 	%rd55, %rd52, %rd11;
	ld.global.f32 	%f47, [%rd55];
	add.f32 	%f48, %f46, %f47;
	add.s64 	%rd56, %rd53, %rd11;
	st.global.f32 	[%rd56], %f48;
	add.s32 	%r32, %r32, 16;
	add.s32 	%r31, %r31, %r5;
	setp.ne.s32 	%p5, %r32, 0;
	@%p5 bra 	$L__BB2_3;
$L__BB2_4:
	setp.eq.s32 	%p6, %r2, 0;
	@%p6 bra 	$L__BB2_13;
	and.b32  	%r11, %r23, 7;
	setp.lt.u32 	%p7, %r2, 8;
	@%p7 bra 	$L__BB2_7;
	mad.lo.s32 	%r29, %r34, %r23, %r1;
	mul.wide.s32 	%rd57, %r29, 4;
	add.s64 	%rd58, %rd3, %rd57;
	ld.global.f32 	%f49, [%rd58];
	add.s64 	%rd59, %rd2, %rd57;
	ld.global.f32 	%f50, [%rd59];
	add.f32 	%f51, %f49, %f50;
	add.s64 	%rd60, %rd1, %rd57;
	st.global.f32 	[%rd60], %f51;
	mul.wide.u32 	%rd61, %r23, 4;
	add.s64 	%rd62, %rd58, %rd61;
	ld.global.f32 	%f52, [%rd62];
	add.s64 	%rd63, %rd59, %rd61;
	ld.global.f32 	%f53, [%rd63];
	add.f32 	%f54, %f52, %f53;
	add.s64 	%rd64, %rd60, %rd61;
	st.global.f32 	[%rd64], %f54;
	add.s64 	%rd65, %rd62, %rd61;
	ld.global.f32 	%f55, [%rd65];
	add.s64 	%rd66, %rd63, %rd61;
	ld.global.f32 	%f56, [%rd66];
	add.f32 	%f57, %f55, %f56;
	add.s64 	%rd67, %rd64, %rd61;
	st.global.f32 	[%rd67], %f57;
	add.s64 	%rd68, %rd65, %rd61;
	ld.global.f32 	%f58, [%rd68];
	add.s64 	%rd69, %rd66, %rd61;
	ld.global.f32 	%f59, [%rd69];
	add.f32 	%f60, %f58, %f59;
	add.s64 	%rd70, %rd67, %rd61;
	st.global.f32 	[%rd70], %f60;
	add.s64 	%rd71, %rd68, %rd61;
	ld.global.f32 	%f61, [%rd71];
	add.s64 	%rd72, %rd69, %rd61;
	ld.global.f32 	%f62, [%rd72];
	add.f32 	%f63, %f61, %f62;
	add.s64 	%rd73, %rd70, %rd61;
	st.global.f32 	[%rd73], %f63;
	add.s64 	%rd74, %rd71, %rd61;
	ld.global.f32 	%f64, [%rd74];
	add.s64 	%rd75, %rd72, %rd61;
	ld.global.f32 	%f65, [%rd75];
	add.f32 	%f66, %f64, %f65;
	add.s64 	%rd76, %rd73, %rd61;
	st.global.f32 	[%rd76], %f66;
	add.s64 	%rd77, %rd74, %rd61;
	ld.global.f32 	%f67, [%rd77];
	add.s64 	%rd78, %rd75, %rd61;
	ld.global.f32 	%f68, [%rd78];
	add.f32 	%f69, %f67, %f68;
	add.s64 	%rd79, %rd76, %rd61;
	st.global.f32 	[%rd79], %f69;
	add.s64 	%rd80, %rd77, %rd61;
	ld.global.f32 	%f70, [%rd80];
	add.s64 	%rd81, %rd78, %rd61;
	ld.global.f32 	%f71, [%rd81];
	add.f32 	%f72, %f70, %f71;
	add.s64 	%rd82, %rd79, %rd61;
	st.global.f32 	[%rd82], %f72;
	add.s32 	%r34, %r34, 8;
$L__BB2_7:
	setp.eq.s32 	%p8, %r11, 0;
	@%p8 bra 	$L__BB2_13;
	and.b32  	%r14, %r23, 3;
	setp.lt.u32 	%p9, %r11, 4;
	@%p9 bra 	$L__BB2_10;
	mad.lo.s32 	%r30, %r34, %r23, %r1;
	mul.wide.s32 	%rd83, %r30, 4;
	add.s64 	%rd84, %rd3, %rd83;
	ld.global.f32 	%f73, [%rd84];
	add.s64 	%rd85, %rd2, %rd83;
	ld.global.f32 	%f74, [%rd85];
	add.f32 	%f75, %f73, %f74;
	add.s64 	%rd86, %rd1, %rd83;
	st.global.f32 	[%rd86], %f75;
	mul.wide.u32 	%rd87, %r23, 4;
	add.s64 	%rd88, %rd84, %rd87;
	ld.global.f32 	%f76, [%rd88];
	add.s64 	%rd89, %rd85, %rd87;
	ld.global.f32 	%f77, [%rd89];
	add.f32 	%f78, %f76, %f77;
	add.s64 	%rd90, %rd86, %rd87;
	st.global.f32 	[%rd90], %f78;
	add.s64 	%rd91, %rd88, %rd87;
	ld.global.f32 	%f79, [%rd91];
	add.s64 	%rd92, %rd89, %rd87;
	ld.global.f32 	%f80, [%rd92];
	add.f32 	%f81, %f79, %f80;
	add.s64 	%rd93, %rd90, %rd87;
	st.global.f32 	[%rd93], %f81;
	add.s64 	%rd94, %rd91, %rd87;
	ld.global.f32 	%f82, [%rd94];
	add.s64 	%rd95, %rd92, %rd87;
	ld.global.f32 	%f83, [%rd95];
	add.f32 	%f84, %f82, %f83;
	add.s64 	%rd96, %rd93, %rd87;
	st.global.f32 	[%rd96], %f84;
	add.s32 	%r34, %r34, 4;
$L__BB2_10:
	setp.eq.s32 	%p10, %r14, 0;
	@%p10 bra 	$L__BB2_13;
	mad.lo.s32 	%r37, %r34, %r23, %r1;
	neg.s32 	%r36, %r14;
$L__BB2_12:
	.pragma "nounroll";
	mul.wide.s32 	%rd97, %r37, 4;
	add.s64 	%rd98, %rd1, %rd97;
	add.s64 	%rd99, %rd2, %rd97;
	add.s64 	%rd100, %rd3, %rd97;
	ld.global.f32 	%f85, [%rd100];
	ld.global.f32 	%f86, [%rd99];
	add.f32 	%f87, %f85, %f86;
	st.global.f32 	[%rd98], %f87;
	add.s32 	%r37, %r37, %r23;
	add.s32 	%r36, %r36, 1;
	setp.ne.s32 	%p11, %r36, 0;
	@%p11 bra 	$L__BB2_12;
$L__BB2_13:
	ret;

}


// ===== COMPILED SASS (sm_100) =====

	.target	sm_100

	.elftype	@"ET_EXEC"


//--------------------- .note.nv.tkinfo           --------------------------
	.section	.note.nv.tkinfo,"",@"SHT_NOTE"
	.sectionflags	@"SHF_NOTE_NV_TKINFO"
	.tkinfo
        /*0018*/ 	.word	0x00000002
        /*0030*/ 	.string	""
        /*0030*/ 	.string	"ptxas"
        /*0030*/ 	.string	"Cuda compilation tools, release 13.0, V13.0.88"
        /*0030*/ 	.string	"Build cuda_13.0.r13.0/compiler.36424714_0"
        /*0030*/ 	.string	"-arch sm_100 -m 64 "



//--------------------- .note.nv.cuinfo           --------------------------
	.section	.note.nv.cuinfo,"",@"SHT_NOTE"
	.sectionflags	@"SHF_NOTE_NV_CUINFO"
        /*0018*/ 	.short	0x0002
        /*001a*/ 	.short	0x0064
        /*001c*/ 	.short	0x0082
	.zero		2


//--------------------- .nv.info                  --------------------------
	.section	.nv.info,"",@"SHT_CUDA_INFO"
	.align	4


	//----- nvinfo : EIATTR_REGCOUNT
	.align		4
        /*0000*/ 	.byte	0x04, 0x2f
        /*0002*/ 	.short	(.L_1 - .L_0)
	.align		4
.L_0:
        /*0004*/ 	.word	index@(_Z12sumMatrixGPUPfS_S_i)
        /*0008*/ 	.word	0x0000000c


	//----- nvinfo : EIATTR_FRAME_SIZE
	.align		4
.L_1:
        /*000c*/ 	.byte	0x04, 0x11
        /*000e*/ 	.short	(.L_3 - .L_2)
	.align		4
.L_2:
        /*0010*/ 	.word	index@(_Z12sumMatrixGPUPfS_S_i)
        /*0014*/ 	.word	0x00000000


	//----- nvinfo : EIATTR_REGCOUNT
	.align		4
.L_3:
        /*0018*/ 	.byte	0x04, 0x2f
        /*001a*/ 	.short	(.L_5 - .L_4)
	.align		4
.L_4:
        /*001c*/ 	.word	index@(_Z18sumMatrixGPUperRowPfS_S_i)
        /*0020*/ 	.word	0x00000016


	//----- nvinfo : EIATTR_FRAME_SIZE
	.align		4
.L_5:
        /*0024*/ 	.byte	0x04, 0x11
        /*0026*/ 	.short	(.L_7 - .L_6)
	.align		4
.L_6:
        /*0028*/ 	.word	index@(_Z18sumMatrixGPUperRowPfS_S_i)
        /*002c*/ 	.word	0x00000000


	//----- nvinfo : EIATTR_REGCOUNT
	.align		4
.L_7:
        /*0030*/ 	.byte	0x04, 0x2f
        /*0032*/ 	.short	(.L_9 - .L_8)
	.align		4
.L_8:
        /*0034*/ 	.word	index@(_Z18sumMatrixGPUperColPfS_S_i)
        /*0038*/ 	.word	0x0000001c


	//----- nvinfo : EIATTR_FRAME_SIZE
	.align		4
.L_9:
        /*003c*/ 	.byte	0x04, 0x11
        /*003e*/ 	.short	(.L_11 - .L_10)
	.align		4
.L_10:
        /*0040*/ 	.word	index@(_Z18sumMatrixGPUperColPfS_S_i)
        /*0044*/ 	.word	0x00000000


	//----- nvinfo : EIATTR_MIN_STACK_SIZE
	.align		4
.L_11:
        /*0048*/ 	.byte	0x04, 0x12
        /*004a*/ 	.short	(.L_13 - .L_12)
	.align		4
.L_12:
        /*004c*/ 	.word	index@(_Z18sumMatrixGPUperColPfS_S_i)
        /*0050*/ 	.word	0x00000000


	//----- nvinfo : EIATTR_MIN_STACK_SIZE
	.align		4
.L_13:
        /*0054*/ 	.byte	0x04, 0x12
        /*0056*/ 	.short	(.L_15 - .L_14)
	.align		4
.L_14:
        /*0058*/ 	.word	index@(_Z18sumMatrixGPUperRowPfS_S_i)
        /*005c*/ 	.word	0x00000000


	//----- nvinfo : EIATTR_MIN_STACK_SIZE
	.align		4
.L_15:
        /*0060*/ 	.byte	0x04, 0x12
        /*0062*/ 	.short	(.L_17 - .L_16)
	.align		4
.L_16:
        /*0064*/ 	.word	index@(_Z12sumMatrixGPUPfS_S_i)
        /*0068*/ 	.word	0x00000000
.L_17:


//--------------------- .nv.compat                --------------------------
	.section	.nv.compat,"",@"SHT_CUDA_COMPAT_INFO"
	.align	4
        /*0000*/ 	.byte	0x02, 0x09, 0x00, 0x00, 0x02, 0x02, 0x01, 0x00, 0x02, 0x05, 0x05, 0x00, 0x03, 0x07, 0x01, 0x01
        /*0010*/ 	.byte	0x02, 0x03, 0x00, 0x00, 0x02, 0x06, 0x01, 0x00, 0x04, 0x0b, 0x08, 0x00, 0x09, 0x00, 0x00, 0x00
        /*0020*/ 	.byte	0x00, 0x00, 0x00, 0x00


//--------------------- .nv.info._Z18sumMatrixGPUperColPfS_S_i --------------------------
	.section	.nv.info._Z18sumMatrixGPUperColPfS_S_i,"",@"SHT_CUDA_INFO"
	.sectionflags	@""
	.align	4


	//----- nvinfo : EIATTR_CUDA_API_VERSION
	.align		4
        /*0000*/ 	.byte	0x04, 0x37
        /*0002*/ 	.short	(.L_19 - .L_18)
.L_18:
        /*0004*/ 	.word	0x00000082


	//----- nvinfo : EIATTR_KPARAM_INFO
	.align		4
.L_19:
        /*0008*/ 	.byte	0x04, 0x17
        /*000a*/ 	.short	(.L_21 - .L_20)
.L_20:
        /*000c*/ 	.word	0x00000000
        /*0010*/ 	.short	0x0003
        /*0012*/ 	.short	0x0018
        /*0014*/ 	.byte	0x00, 0xf0, 0x11, 0x00


	//----- nvinfo : EIATTR_KPARAM_INFO
	.align		4
.L_21:
        /*0018*/ 	.byte	0x04, 0x17
        /*001a*/ 	.short	(.L_23 - .L_22)
.L_22:
        /*001c*/ 	.word	0x00000000
        /*0020*/ 	.short	0x0002
        /*0022*/ 	.short	0x0010
        /*0024*/ 	.byte	0x00, 0xf5, 0x21, 0x00


	//----- nvinfo : EIATTR_KPARAM_INFO
	.align		4
.L_23:
        /*0028*/ 	.byte	0x04, 0x17
        /*002a*/ 	.short	(.L_25 - .L_24)
.L_24:
        /*002c*/ 	.word	0x00000000
        /*0030*/ 	.short	0x0001
        /*0032*/ 	.short	0x0008
        /*0034*/ 	.byte	0x00, 0xf5, 0x21, 0x00


	//----- nvinfo : EIATTR_KPARAM_INFO
	.align		4
.L_25:
        /*0038*/ 	.byte	0x04, 0x17
        /*003a*/ 	.short	(.L_27 - .L_26)
.L_26:
        /*003c*/ 	.word	0x00000000
        /*0040*/ 	.short	0x0000
        /*0042*/ 	.short	0x0000
        /*0044*/ 	.byte	0x00, 0xf5, 0x21, 0x00


	//----- nvinfo : EIATTR_SPARSE_MMA_MASK
	.align		4
.L_27:
        /*0048*/ 	.byte	0x03, 0x50
        /*004a*/ 	.short	0x0000


	//----- nvinfo : EIATTR_MAXREG_COUNT
	.align		4
        /*004c*/ 	.byte	0x03, 0x1b
        /*004e*/ 	.short	0x00ff


	//----- nvinfo : EIATTR_MERCURY_ISA_VERSION
	.align		4
        /*0050*/ 	.byte	0x03, 0x5f
        /*0052*/ 	.short	0x0101


	//----- nvinfo : EIATTR_VRC_CTA_INIT_COUNT
	.align		4
        /*0054*/ 	.byte	0x02, 0x4a
	.zero		1
	.zero		1


	//----- nvinfo : EIATTR_EXIT_INSTR_OFFSETS
	.align		4
        /*0058*/ 	.byte	0x04, 0x1c
        /*005a*/ 	.short	(.L_29 - .L_28)


	//   ....[0]....
.L_28:
        /*005c*/ 	.word	0x00000080


	//   ....[1]....
        /*0060*/ 	.word	0x000008a0


	//   ....[2]....
        /*0064*/ 	.word	0x00000cc0


	//   ....[3]....
        /*0068*/ 	.word	0x00000f20


	//   ....[4]....
        /*006c*/ 	.word	0x00001030


	//----- nvinfo : EIATTR_CBANK_PARAM_SIZE
	.align		4
.L_29:
        /*0070*/ 	.byte	0x03, 0x19
        /*0072*/ 	.short	0x001c


	//----- nvinfo : EIATTR_PARAM_CBANK
	.align		4
        /*0074*/ 	.byte	0x04, 0x0a
        /*0076*/ 	.short	(.L_31 - .L_30)
	.align		4
.L_30:
        /*0078*/ 	.word	index@(.nv.constant0._Z18sumMatrixGPUperColPfS_S_i)
        /*007c*/ 	.short	0x0380
        /*007e*/ 	.short	0x001c


	//----- nvinfo : EIATTR_SW_WAR
	.align		4
.L_31:
        /*0080*/ 	.byte	0x04, 0x36
        /*0082*/ 	.short	(.L_33 - .L_32)
.L_32:
        /*0084*/ 	.word	0x00000008
.L_33:


//--------------------- .nv.info._Z18sumMatrixGPUperRowPfS_S_i --------------------------
	.section	.nv.info._Z18sumMatrixGPUperRowPfS_S_i,"",@"SHT_CUDA_INFO"
	.sectionflags	@""
	.align	4


	//----- nvinfo : EIATTR_CUDA_API_VERSION
	.align		4
        /*0000*/ 	.byte	0x04, 0x37
        /*0002*/ 	.short	(.L_35 - .L_34)
.L_34:
        /*0004*/ 	.word	0x00000082


	//----- nvinfo : EIATTR_KPARAM_INFO
	.align		4
.L_35:
        /*0008*/ 	.byte	0x04, 0x17
        /*000a*/ 	.short	(.L_37 - .L_36)
.L_36:
        /*000c*/ 	.word	0x00000000
        /*0010*/ 	.short	0x0003
        /*0012*/ 	.short	0x0018
        /*0014*/ 	.byte	0x00, 0xf0, 0x11, 0x00


	//----- nvinfo : EIATTR_KPARAM_INFO
	.align		4
.L_37:
        /*0018*/ 	.byte	0x04, 0x17
        /*001a*/ 	.short	(.L_39 - .L_38)
.L_38:
        /*001c*/ 	.word	0x00000000
        /*0020*/ 	.short	0x0002
        /*0022*/ 	.short	0x0010
        /*0024*/ 	.byte	0x00, 0xf5, 0x21, 0x00


	//----- nvinfo : EIATTR_KPARAM_INFO
	.align		4
.L_39:
        /*0028*/ 	.byte	0x04, 0x17
        /*002a*/ 	.short	(.L_41 - .L_40)
.L_40:
        /*002c*/ 	.word	0x00000000
        /*0030*/ 	.short	0x0001
        /*0032*/ 	.short	0x0008
        /*0034*/ 	.byte	0x00, 0xf5, 0x21, 0x00


	//----- nvinfo : EIATTR_KPARAM_INFO
	.align		4
.L_41:
        /*0038*/ 	.byte	0x04, 0x17
        /*003a*/ 	.short	(.L_43 - .L_42)
.L_42:
        /*003c*/ 	.word	0x00000000
        /*0040*/ 	.short	0x0000
        /*0042*/ 	.short	0x0000
        /*0044*/ 	.byte	0x00, 0xf5, 0x21, 0x00


	//----- nvinfo : EIATTR_SPARSE_MMA_MASK
	.align		4
.L_43:
        /*0048*/ 	.byte	0x03, 0x50
        /*004a*/ 	.short	0x0000


	//----- nvinfo : EIATTR_MAXREG_COUNT
	.align		4
        /*004c*/ 	.byte	0x03, 0x1b
        /*004e*/ 	.short	0x00ff


	//----- nvinfo : EIATTR_MERCURY_ISA_VERSION
	.align		4
        /*0050*/ 	.byte	0x03, 0x5f
        /*0052*/ 	.short	0x0101


	//----- nvinfo : EIATTR_VRC_CTA_INIT_COUNT
	.align		4
        /*0054*/ 	.byte	0x02, 0x4a
	.zero		1
	.zero		1


	//----- nvinfo : EIATTR_EXIT_INSTR_OFFSETS
	.align		4
        /*0058*/ 	.byte	0x04, 0x1c
        /*005a*/ 	.short	(.L_45 - .L_44)


	//   ....[0]....
.L_44:
        /*005c*/ 	.word	0x00000080


	//   ....[1]....
        /*0060*/ 	.word	0x00000680


	//   ....[2]....
        /*0064*/ 	.word	0x00000950


	//   ....[3]....
        /*0068*/ 	.word	0x00000b20


	//   ....[4]....
        /*006c*/ 	.word	0x00000c30


	//----- nvinfo : EIATTR_CBANK_PARAM_SIZE
	.align		4
.L_45:
        /*0070*/ 	.byte	0x03, 0x19
        /*0072*/ 	.short	0x001c


	//----- nvinfo : EIATTR_PARAM_CBANK
	.align		4
        /*0074*/ 	.byte	0x04, 0x0a
        /*0076*/ 	.short	(.L_47 - .L_46)
	.align		4
.L_46:
        /*0078*/ 	.word	index@(.nv.constant0._Z18sumMatrixGPUperRowPfS_S_i)
        /*007c*/ 	.short	0x0380
        /*007e*/ 	.short	0x001c


	//----- nvinfo : EIATTR_SW_WAR
	.align		4
.L_47:
        /*0080*/ 	.byte	0x04, 0x36
        /*0082*/ 	.short	(.L_49 - .L_48)
.L_48:
        /*0084*/ 	.word	0x00000008
.L_49:


//--------------------- .nv.info._Z12sumMatrixGPUPfS_S_i --------------------------
	.section	.nv.info._Z12sumMatrixGPUPfS_S_i,"",@"SHT_CUDA_INFO"
	.sectionflags	@""
	.align	4


	//----- nvinfo : EIATTR_CUDA_API_VERSION
	.align		4
        /*0000*/ 	.byte	0x04, 0x37
        /*0002*/ 	.short	(.L_51 - .L_50)
.L_50:
        /*0004*/ 	.word	0x00000082


	//----- nvinfo : EIATTR_KPARAM_INFO
	.align		4
.L_51:
        /*0008*/ 	.byte	0x04, 0x17
        /*000a*/ 	.short	(.L_53 - .L_52)
.L_52:
        /*000c*/ 	.word	0x00000000
        /*0010*/ 	.short	0x0003
        /*0012*/ 	.short	0x0018
        /*0014*/ 	.byte	0x00, 0xf0, 0x11, 0x00


	//----- nvinfo : EIATTR_KPARAM_INFO
	.align		4
.L_53:
        /*0018*/ 	.byte	0x04, 0x17
        /*001a*/ 	.short	(.L_55 - .L_54)
.L_54:
        /*001c*/ 	.word	0x00000000
        /*0020*/ 	.short	0x0002
        /*0022*/ 	.short	0x0010
        /*0024*/ 	.byte	0x00, 0xf5, 0x21, 0x00


	//----- nvinfo : EIATTR_KPARAM_INFO
	.align		4
.L_55:
        /*0028*/ 	.byte	0x04, 0x17
        /*002a*/ 	.short	(.L_57 - .L_56)
.L_56:
        /*002c*/ 	.word	0x00000000
        /*0030*/ 	.short	0x0001
        /*0032*/ 	.short	0x0008
        /*0034*/ 	.byte	0x00, 0xf5, 0x21, 0x00


	//----- nvinfo : EIATTR_KPARAM_INFO
	.align		4
.L_57:
        /*0038*/ 	.byte	0x04, 0x17
        /*003a*/ 	.short	(.L_59 - .L_58)
.L_58:
        /*003c*/ 	.word	0x00000000
        /*0040*/ 	.short	0x0000
        /*0042*/ 	.short	0x0000
        /*0044*/ 	.byte	0x00, 0xf5, 0x21, 0x00


	//----- nvinfo : EIATTR_SPARSE_MMA_MASK
	.align		4
.L_59:
        /*0048*/ 	.byte	0x03, 0x50
        /*004a*/ 	.short	0x0000


	//----- nvinfo : EIATTR_MAXREG_COUNT
	.align		4
        /*004c*/ 	.byte	0x03, 0x1b
        /*004e*/ 	.short	0x00ff


	//----- nvinfo : EIATTR_MERCURY_ISA_VERSION
	.align		4
        /*0050*/ 	.byte	0x03, 0x5f
        /*0052*/ 	.short	0x0101


	//----- nvinfo : EIATTR_VRC_CTA_INIT_COUNT
	.align		4
        /*0054*/ 	.byte	0x02, 0x4a
	.zero		1
	.zero		1


	//----- nvinfo : EIATTR_EXIT_INSTR_OFFSETS
	.align		4
        /*0058*/ 	.byte	0x04, 0x1c
        /*005a*/ 	.short	(.L_61 - .L_60)


	//   ....[0]....
.L_60:
        /*005c*/ 	.word	0x000000d0


	//   ....[1]....
        /*0060*/ 	.word	0x00000190


	//----- nvinfo : EIATTR_CBANK_PARAM_SIZE
	.align		4
.L_61:
        /*0064*/ 	.byte	0x03, 0x19
        /*0066*/ 	.short	0x001c


	//----- nvinfo : EIATTR_PARAM_CBANK
	.align		4
        /*0068*/ 	.byte	0x04, 0x0a
        /*006a*/ 	.short	(.L_63 - .L_62)
	.align		4
.L_62:
        /*006c*/ 	.word	index@(.nv.constant0._Z12sumMatrixGPUPfS_S_i)
        /*0070*/ 	.short	0x0380
        /*0072*/ 	.short	0x001c


	//----- nvinfo : EIATTR_SW_WAR
	.align		4
.L_63:
        /*0074*/ 	.byte	0x04, 0x36
        /*0076*/ 	.short	(.L_65 - .L_64)
.L_64:
        /*0078*/ 	.word	0x00000008
.L_65:


//--------------------- .nv.callgraph             --------------------------
	.section	.nv.callgraph,"",@"SHT_CUDA_CALLGRAPH"
	.align	4
	.sectionentsize	8
	.align		4
        /*0000*/ 	.word	0x00000000
	.align		4
        /*0004*/ 	.word	0xffffffff
	.align		4
        /*0008*/ 	.word	0x00000000
	.align		4
        /*000c*/ 	.word	0xfffffffe
	.align		4
        /*0010*/ 	.word	0x00000000
	.align		4
        /*0014*/ 	.word	0xfffffffd
	.align		4
        /*0018*/ 	.word	0x00000000
	.align		4
        /*001c*/ 	.word	0xfffffffc


//--------------------- .text._Z18sumMatrixGPUperColPfS_S_i --------------------------
	.section	.text._Z18sumMatrixGPUperColPfS_S_i,"ax",@progbits
	.align	128
        .global         _Z18sumMatrixGPUperColPfS_S_i
        .type           _Z18sumMatrixGPUperColPfS_S_i,@function
        .size           _Z18sumMatrixGPUperColPfS_S_i,(.L_x_13 - _Z18sumMatrixGPUperColPfS_S_i)
        .other          _Z18sumMatrixGPUperColPfS_S_i,@"STO_CUDA_ENTRY STV_DEFAULT"
_Z18sumMatrixGPUperColPfS_S_i:
.text._Z18sumMatrixGPUperColPfS_S_i:
[----:B------:R-:W-:Y:S01]  /*0000*/  LDC R1, c[0x0][0x37c] ;  /* 0x0000df00ff017b82 */ /* 0x000fe20000000800 */
[----:B------:R-:W0:Y:S07]  /*0010*/  S2R R2, SR_TID.X ;  /* 0x0000000000027919 */ /* 0x000e2e0000002100 */
[----:B------:R-:W0:Y:S08]  /*0020*/  S2UR UR4, SR_CTAID.X ;  /* 0x00000000000479c3 */ /* 0x000e300000002500 */
[----:B------:R-:W0:Y:S08]  /*0030*/  LDC R3, c[0x0][0x360] ;  /* 0x0000d800ff037b82 */ /* 0x000e300000000800 */
[----:B------:R-:W1:Y:S01]  /*0040*/  LDC R0, c[0x0][0x398] ;  /* 0x0000e600ff007b82 */ /* 0x000e620000000800 */
[----:B0-----:R-:W-:Y:S01]  /*0050*/  IMAD R3, R3, UR4, R2 ;  /* 0x0000000403037c24 */ /* 0x001fe2000f8e0202 */
[----:B-1----:R-:W-:-:S04]  /*0060*/  ISETP.GE.AND P0, PT, R0, 0x1, PT ;  /* 0x000000010000780c */ /* 0x002fc80003f06270 */
[----:B------:R-:W-:-:S13]  /*0070*/  ISETP.GE.OR P0, PT, R3, R0, !P0 ;  /* 0x000000000300720c */ /* 0x000fda0004706670 */
[----:B------:R-:W-:Y:S05]  /*0080*/  @P0 EXIT ;  /* 0x000000000000094d */ /* 0x000fea0003800000 */
[C---:B------:R-:W-:Y:S01]  /*0090*/  IADD3 R2, PT, PT, R0.reuse, -0x1, RZ ;  /* 0xffffffff00027810 */ /* 0x040fe20007ffe0ff */
[----:B------:R-:W0:Y:S01]  /*00a0*/  LDCU.64 UR4, c[0x0][0x358] ;  /* 0x00006b00ff0477ac */ /* 0x000e220008000a00 */
[----:B------:R-:W-:Y:S02]  /*00b0*/  LOP3.LUT R20, R0, 0xf, RZ, 0xc0, !PT ;  /* 0x0000000f00147812 */ /* 0x000fe400078ec0ff */
[----:B------:R-:W-:Y:S01]  /*00c0*/  ISETP.GE.U32.AND P1, PT, R2, 0xf, PT ;  /* 0x0000000f0200780c */ /* 0x000fe20003f26070 */
[----:B------:R-:W-:Y:S01]  /*00d0*/  HFMA2 R2, -RZ, RZ, 0, 0 ;  /* 0x00000000ff027431 */ /* 0x000fe200000001ff */
[----:B------:R-:W-:-:S11]  /*00e0*/  ISETP.NE.AND P0, PT, R20, RZ, PT ;  /* 0x000000ff1400720c */ /* 0x000fd60003f05270 */
[----:B------:R-:W-:Y:S05]  /*00f0*/  @!P1 BRA `(.L_x_0) ;  /* 0x0000000400e89947 */ /* 0x000fea0003800000 */
[----:B------:R-:W-:Y:S02]  /*0100*/  LOP3.LUT R2, R0, 0x7ffffff0, RZ, 0xc0, !PT ;  /* 0x7ffffff000027812 */ /* 0x000fe400078ec0ff */
[----:B------:R-:W-:Y:S02]  /*0110*/  MOV R5, R3 ;  /* 0x0000000300057202 */ /* 0x000fe40000000f00 */
[----:B------:R-:W-:-:S07]  /*0120*/  IADD3 R4, PT, PT, -R2, RZ, RZ ;  /* 0x000000ff02047210 */ /* 0x000fce0007ffe1ff */
.L_x_1:
[----:B---3--:R-:W1:Y:S08]  /*0130*/  LDC.64 R14, c[0x0][0x380] ;  /* 0x0000e000ff0e7b82 */ /* 0x008e700000000a00 */
[----:B------:R-:W2:Y:S08]  /*0140*/  LDC.64 R16, c[0x0][0x388] ;  /* 0x0000e200ff107b82 */ /* 0x000eb00000000a00 */
[----:B------:R-:W3:Y:S01]  /*0150*/  LDC.64 R6, c[0x0][0x390] ;  /* 0x0000e400ff067b82 */ /* 0x000ee20000000a00 */
[----:B-1----:R-:W-:-:S05]  /*0160*/  IMAD.WIDE R14, R5, 0x4, R14 ;  /* 0x00000004050e7825 */ /* 0x002fca00078e020e */
[----:B0-----:R-:W4:Y:S01]  /*0170*/  LDG.E R8, desc[UR4][R14.64] ;  /* 0x000000040e087981 */ /* 0x001f22000c1e1900 */
[----:B--2---:R-:W-:-:S05]  /*0180*/  IMAD.WIDE R16, R5, 0x4, R16 ;  /* 0x0000000405107825 */ /* 0x004fca00078e0210 */
[----:B------:R-:W4:Y:S01]  /*0190*/  LDG.E R9, desc[UR4][R16.64] ;  /* 0x0000000410097981 */ /* 0x000f22000c1e1900 */
[----:B------:R-:W-:-:S04]  /*01a0*/  IMAD.WIDE.U32 R10, R0, 0x4, R14 ;  /* 0x00000004000a7825 */ /* 0x000fc800078e000e */
[----:B---3--:R-:W-:-:S04]  /*01b0*/  IMAD.WIDE R6, R5, 0x4, R6 ;  /* 0x0000000405067825 */ /* 0x008fc800078e0206 */
[----:B----4-:R-:W-:Y:S01]  /*01c0*/  FADD R21, R8, R9 ;  /* 0x0000000908157221 */ /* 0x010fe20000000000 */
[----:B------:R-:W-:-:S04]  /*01d0*/  IMAD.WIDE.U32 R8, R0, 0x4, R16 ;  /* 0x0000000400087825 */ /* 0x000fc800078e0010 */
[----:B------:R0:W-:Y:S04]  /*01e0*/  STG.E desc[UR4][R6.64], R21 ;  /* 0x0000001506007986 */ /* 0x0001e8000c101904 */
[----:B------:R-:W2:Y:S04]  /*01f0*/  LDG.E R18, desc[UR4][R10.64] ;  /* 0x000000040a127981 */ /* 0x000ea8000c1e1900 */
[----:B------:R-:W2:Y:S01]  /*0200*/  LDG.E R19, desc[UR4][R8.64] ;  /* 0x0000000408137981 */ /* 0x000ea2000c1e1900 */
[----:B------:R-:W-:-:S04]  /*0210*/  IMAD.WIDE.U32 R12, R0, 0x4, R6 ;  /* 0x00000004000c7825 */ /* 0x000fc800078e0006 */
[----:B------:R-:W-:-:S04]  /*0220*/  IMAD.WIDE.U32 R16, R0, 0x4, R10 ;  /* 0x0000000400107825 */ /* 0x000fc800078e000a */
[----:B------:R-:W-:-:S04]  /*0230*/  IMAD.WIDE.U32 R14, R0, 0x4, R8 ;  /* 0x00000004000e7825 */ /* 0x000fc800078e0008 */
[----:B--2---:R-:W-:-:S05]  /*0240*/  FADD R23, R18, R19 ;  /* 0x0000001312177221 */ /* 0x004fca0000000000 */
[----:B------:R1:W-:Y:S04]  /*0250*/  STG.E desc[UR4][R12.64], R23 ;  /* 0x000000170c007986 */ /* 0x0003e8000c101904 */
[----:B------:R-:W2:Y:S04]  /*0260*/  LDG.E R22, desc[UR4][R16.64] ;  /* 0x0000000410167981 */ /* 0x000ea8000c1e1900 */
[----:B------:R-:W2:Y:S01]  /*0270*/  LDG.E R25, desc[UR4][R14.64] ;  /* 0x000000040e197981 */ /* 0x000ea2000c1e1900 */
[----:B------:R-:W-:-:S04]  /*0280*/  IMAD.WIDE.U32 R18, R0, 0x4, R12 ;  /* 0x0000000400127825 */ /* 0x000fc800078e000c */
[----:B------:R-:W-:-:S04]  /*0290*/  IMAD.WIDE.U32 R10, R0, 0x4, R16 ;  /* 0x00000004000a7825 */ /* 0x000fc800078e0010 */
[----:B0-----:R-:W-:-:S04]  /*02a0*/  IMAD.WIDE.U32 R6, R0, 0x4, R14 ;  /* 0x0000000400067825 */ /* 0x001fc800078e000e */
[----:B--2---:R-:W-:-:S05]  /*02b0*/  FADD R25, R22, R25 ;  /* 0x0000001916197221 */ /* 0x004fca0000000000 */
[----:B------:R0:W-:Y:S04]  /*02c0*/  STG.E desc[UR4][R18.64], R25 ;  /* 0x0000001912007986 */ /* 0x0001e8000c101904 */
[----:B------:R-:W2:Y:S04]  /*02d0*/  LDG.E R21, desc[UR4][R10.64] ;  /* 0x000000040a157981 */ /* 0x000ea8000c1e1900 */
[----:B------:R-:W2:Y:S01]  /*02e0*/  LDG.E R22, desc[UR4][R6.64] ;  /* 0x0000000406167981 */ /* 0x000ea2000c1e1900 */
[----:B------:R-:W-:-:S04]  /*02f0*/  IMAD.WIDE.U32 R8, R0, 0x4, R18 ;  /* 0x0000000400087825 */ /* 0x000fc800078e0012 */
[----:B------:R-:W-:-:S04]  /*0300*/  IMAD.WIDE.U32 R16, R0, 0x4, R10 ;  /* 0x0000000400107825 */ /* 0x000fc800078e000a */
[----:B-1----:R-:W-:-:S04]  /*0310*/  IMAD.WIDE.U32 R12, R0, 0x4, R6 ;  /* 0x00000004000c7825 */ /* 0x002fc800078e0006 */
[----:B--2---:R-:W-:-:S05]  /*0320*/  FADD R21, R21, R22 ;  /* 0x0000001615157221 */ /* 0x004fca0000000000 */
        /* <DEDUP_REMOVED lines=8> */
[----:B------:R-:W3:Y:S04]  /*03b0*/  LDG.E R22, desc[UR4][R10.64] ;  /* 0x000000040a167981 */ /* 0x000ee8000c1e1900 */
[----:B0-----:R-:W3:Y:S01]  /*03c0*/  LDG.E R25, desc[UR4][R6.64] ;  /* 0x0000000406197981 */ /* 0x001ee2000c1e1900 */
[----:B------:R-:W-:-:S04]  /*03d0*/  IMAD.WIDE.U32 R18, R0, 0x4, R14 ;  /* 0x0000000400127825 */ /* 0x000fc800078e000e */
[----:B------:R-:W-:-:S04]  /*03e0*/  IMAD.WIDE.U32 R16, R0, 0x4, R10 ;  /* 0x0000000400107825 */ /* 0x000fc800078e000a */
[----:B-1----:R-:W-:-:S04]  /*03f0*/  IMAD.WIDE.U32 R8, R0, 0x4, R6 ;  /* 0x0000000400087825 */ /* 0x002fc800078e0006 */
[----:B---3--:R-:W-:-:S05]  /*0400*/  FADD R25, R22, R25 ;  /* 0x0000001916197221 */ /* 0x008fca0000000000 */
[----:B------:R0:W-:Y:S04]  /*0410*/  STG.E desc[UR4][R18.64], R25 ;  /* 0x0000001912007986 */ /* 0x0001e8000c101904 */
[----:B------:R-:W3:Y:S04]  /*0420*/  LDG.E R21, desc[UR4][R16.64] ;  /* 0x0000000410157981 */ /* 0x000ee8000c1e1900 */
[----:B------:R-:W3:Y:S01]  /*0430*/  LDG.E R22, desc[UR4][R8.64] ;  /* 0x0000000408167981 */ /* 0x000ee2000c1e1900 */
[----:B------:R-:W-:-:S04]  /*0440*/  IMAD.WIDE.U32 R12, R0, 0x4, R18 ;  /* 0x00000004000c7825 */ /* 0x000fc800078e0012 */
[----:B------:R-:W-:-:S04]  /*0450*/  IMAD.WIDE.U32 R10, R0, 0x4, R16 ;  /* 0x00000004000a7825 */ /* 0x000fc800078e0010 */
[----:B------:R-:W-:-:S04]  /*0460*/  IMAD.WIDE.U32 R6, R0, 0x4, R8 ;  /* 0x0000000400067825 */ /* 0x000fc800078e0008 */
[----:B---3--:R-:W-:-:S05]  /*0470*/  FADD R21, R21, R22 ;  /* 0x0000001615157221 */ /* 0x008fca0000000000 */
[----:B------:R1:W-:Y:S04]  /*0480*/  STG.E desc[UR4][R12.64], R21 ;  /* 0x000000150c007986 */ /* 0x0003e8000c101904 */
[----:B------:R-:W3:Y:S04]  /*0490*/  LDG.E R22, desc[UR4][R10.64] ;  /* 0x000000040a167981 */ /* 0x000ee8000c1e1900 */
[----:B--2---:R-:W3:Y:S01]  /*04a0*/  LDG.E R23, desc[UR4][R6.64] ;  /* 0x0000000406177981 */ /* 0x004ee2000c1e1900 */
[----:B------:R-:W-:-:S04]  /*04b0*/  IMAD.WIDE.U32 R14, R0, 0x4, R12 ;  /* 0x00000004000e7825 */ /* 0x000fc800078e000c */
[----:B------:R-:W-:-:S04]  /*04c0*/  IMAD.WIDE.U32 R16, R0, 0x4, R10 ;  /* 0x0000000400107825 */ /* 0x000fc800078e000a */
[----:B------:R-:W-:-:S04]  /*04d0*/  IMAD.WIDE.U32 R8, R0, 0x4, R6 ;  /* 0x0000000400087825 */ /* 0x000fc800078e0006 */
[----:B---3--:R-:W-:-:S05]  /*04e0*/  FADD R23, R22, R23 ;  /* 0x0000001716177221 */ /* 0x008fca0000000000 */
[----:B------:R2:W-:Y:S04]  /*04f0*/  STG.E desc[UR4][R14.64], R23 ;  /* 0x000000170e007986 */ /* 0x0005e8000c101904 */
[----:B------:R-:W3:Y:S04]  /*0500*/  LDG.E R22, desc[UR4][R16.64] ;  /* 0x0000000410167981 */ /* 0x000ee8000c1e1900 */
[----:B0-----:R-:W3:Y:S01]  /*0510*/  LDG.E R25, desc[UR4][R8.64] ;  /* 0x0000000408197981 */ /* 0x001ee2000c1e1900 */
[----:B------:R-:W-:-:S04]  /*0520*/  IMAD.WIDE.U32 R18, R0, 0x4, R14 ;  /* 0x0000000400127825 */ /* 0x000fc800078e000e */
[----:B------:R-:W-:-:S04]  /*0530*/  IMAD.WIDE.U32 R10, R0, 0x4, R16 ;  /* 0x00000004000a7825 */ /* 0x000fc800078e0010 */
[----:B------:R-:W-:-:S04]  /*0540*/  IMAD.WIDE.U32 R6, R0, 0x4, R8 ;  /* 0x0000000400067825 */ /* 0x000fc800078e0008 */
[----:B---3--:R-:W-:-:S05]  /*0550*/  FADD R25, R22, R25 ;  /* 0x0000001916197221 */ /* 0x008fca0000000000 */
[----:B------:R0:W-:Y:S04]  /*0560*/  STG.E desc[UR4][R18.64], R25 ;  /* 0x0000001912007986 */ /* 0x0001e8000c101904 */
[----:B-1----:R-:W3:Y:S04]  /*0570*/  LDG.E R21, desc[UR4][R10.64] ;  /* 0x000000040a157981 */ /* 0x002ee8000c1e1900 */
[----:B------:R-:W3:Y:S01]  /*0580*/  LDG.E R22, desc[UR4][R6.64] ;  /* 0x0000000406167981 */ /* 0x000ee2000c1e1900 */
[----:B------:R-:W-:-:S04]  /*0590*/  IMAD.WIDE.U32 R12, R0, 0x4, R18 ;  /* 0x00000004000c7825 */ /* 0x000fc800078e0012 */
[----:B--2---:R-:W-:-:S04]  /*05a0*/  IMAD.WIDE.U32 R14, R0, 0x4, R10 ;  /* 0x00000004000e7825 */ /* 0x004fc800078e000a */
[----:B------:R-:W-:-:S04]  /*05b0*/  IMAD.WIDE.U32 R8, R0, 0x4, R6 ;  /* 0x0000000400087825 */ /* 0x000fc800078e0006 */
[----:B---3--:R-:W-:-:S05]  /*05c0*/  FADD R21, R21, R22 ;  /* 0x0000001615157221 */ /* 0x008fca0000000000 */
        /* <DEDUP_REMOVED lines=11> */
[----:B-1----:R-:W-:-:S04]  /*0680*/  IMAD.WIDE.U32 R12, R0, 0x4, R10 ;  /* 0x00000004000c7825 */ /* 0x002fc800078e000a */
[----:B------:R-:W-:-:S04]  /*0690*/  IMAD.WIDE.U32 R8, R0, 0x4, R6 ;  /* 0x0000000400087825 */ /* 0x000fc800078e0006 */
        /* <DEDUP_REMOVED lines=23> */
[----:B------:R-:W2:Y:S04]  /*0810*/  LDG.E R10, desc[UR4][R10.64] ;  /* 0x000000040a0a7981 */ /* 0x000ea8000c1e1900 */
[----:B------:R-:W2:Y:S01]  /*0820*/  LDG.E R7, desc[UR4][R6.64] ;  /* 0x0000000406077981 */ /* 0x000ea2000c1e1900 */
[----:B------:R-:W-:-:S04]  /*0830*/  IADD3 R4, PT, PT, R4, 0x10, RZ ;  /* 0x0000001004047810 */ /* 0x000fc80007ffe0ff */
[----:B------:R-:W-:Y:S01]  /*0840*/  ISETP.NE.AND P1, PT, R4, RZ, PT ;  /* 0x000000ff0400720c */ /* 0x000fe20003f25270 */
[C---:B-1----:R-:W-:Y:S01]  /*0850*/  IMAD.WIDE.U32 R14, R0.reuse, 0x4, R18 ;  /* 0x00000004000e7825 */ /* 0x042fe200078e0012 */
[----:B------:R-:W-:-:S03]  /*0860*/  LEA R5, R0, R5, 0x4 ;  /* 0x0000000500057211 */ /* 0x000fc600078e20ff */
[----:B--2---:R-:W-:-:S05]  /*0870*/  FADD R17, R10, R7 ;  /* 0x000000070a117221 */ /* 0x004fca0000000000 */
[----:B------:R3:W-:Y:S03]  /*0880*/  STG.E desc[UR4][R14.64], R17 ;  /* 0x000000110e007986 */ /* 0x0007e6000c101904 */
[----:B------:R-:W-:Y:S05]  /*0890*/  @P1 BRA `(.L_x_1) ;  /* 0xfffffff800241947 */ /* 0x000fea000383ffff */
.L_x_0:
[----:B0-----:R-:W-:Y:S05]  /*08a0*/  @!P0 EXIT ;  /* 0x000000000000894d */ /* 0x001fea0003800000 */
[----:B------:R-:W-:Y:S02]  /*08b0*/  ISETP.GE.U32.AND P0, PT, R20, 0x8, PT ;  /* 0x000000081400780c */ /* 0x000fe40003f06070 */
[----:B---3--:R-:W-:-:S04]  /*08c0*/  LOP3.LUT R18, R0, 0x7, RZ, 0xc0, !PT ;  /* 0x0000000700127812 */ /* 0x008fc800078ec0ff */
[----:B------:R-:W-:-:S07]  /*08d0*/  ISETP.NE.AND P1, PT, R18, RZ, PT ;  /* 0x000000ff1200720c */ /* 0x000fce0003f25270 */
[----:B------:R-:W-:Y:S06]  /*08e0*/  @!P0 BRA `(.L_x_2) ;  /* 0x0000000000f48947 */ /* 0x000fec0003800000 */
[----:B------:R-:W0:Y:S01]  /*08f0*/  LDC.64 R4, c[0x0][0x380] ;  /* 0x0000e000ff047b82 */ /* 0x000e220000000a00 */
[----:B------:R-:W-:-:S07]  /*0900*/  IMAD R11, R2, R0, R3 ;  /* 0x00000000020b7224 */ /* 0x000fce00078e0203 */
[----:B------:R-:W1:Y:S08]  /*0910*/  LDC.64 R6, c[0x0][0x388] ;  /* 0x0000e200ff067b82 */ /* 0x000e700000000a00 */
[----:B------:R-:W2:Y:S01]  /*0920*/  LDC.64 R8, c[0x0][0x390] ;  /* 0x0000e400ff087b82 */ /* 0x000ea20000000a00 */
[----:B0-----:R-:W-:-:S05]  /*0930*/  IMAD.WIDE R4, R11, 0x4, R4 ;  /* 0x000000040b047825 */ /* 0x001fca00078e0204 */
[----:B------:R-:W3:Y:S01]  /*0940*/  LDG.E R10, desc[UR4][R4.64] ;  /* 0x00000004040a7981 */ /* 0x000ee2000c1e1900 */
[----:B-1----:R-:W-:-:S05]  /*0950*/  IMAD.WIDE R6, R11, 0x4, R6 ;  /* 0x000000040b067825 */ /* 0x002fca00078e0206 */
[----:B------:R-:W3:Y:S01]  /*0960*/  LDG.E R13, desc[UR4][R6.64] ;  /* 0x00000004060d7981 */ /* 0x000ee2000c1e1900 */
[----:B--2---:R-:W-:-:S04]  /*0970*/  IMAD.WIDE R8, R11, 0x4, R8 ;  /* 0x000000040b087825 */ /* 0x004fc800078e0208 */
[----:B---3--:R-:W-:Y:S01]  /*0980*/  FADD R19, R10, R13 ;  /* 0x0000000d0a137221 */ /* 0x008fe20000000000 */
[----:B------:R-:W-:-:S04]  /*0990*/  IMAD.WIDE.U32 R10, R0, 0x4, R4 ;  /* 0x00000004000a7825 */ /* 0x000fc800078e0004 */
[C---:B------:R-:W-:Y:S01]  /*09a0*/  IMAD.WIDE.U32 R12, R0.reuse, 0x4, R6 ;  /* 0x00000004000c7825 */ /* 0x040fe200078e0006 */
        /* <DEDUP_REMOVED lines=11> */
[----:B0-----:R-:W-:-:S04]  /*0a60*/  IMAD.WIDE.U32 R8, R0, 0x4, R4 ;  /* 0x0000000400087825 */ /* 0x001fc800078e0004 */
[----:B------:R-:W-:-:S04]  /*0a70*/  IMAD.WIDE.U32 R10, R0, 0x4, R6 ;  /* 0x00000004000a7825 */ /* 0x000fc800078e0006 */
        /* <DEDUP_REMOVED lines=10> */
[----:B-1----:R-:W3:Y:S01]  /*0b20*/  LDG.E R21, desc[UR4][R6.64] ;  /* 0x0000000406157981 */ /* 0x002ee2000c1e1900 */
        /* <DEDUP_REMOVED lines=12> */
[----:B--2---:R-:W2:Y:S04]  /*0bf0*/  LDG.E R19, desc[UR4][R4.64] ;  /* 0x0000000404137981 */ /* 0x004ea8000c1e1900 */
[----:B------:R-:W2:Y:S01]  /*0c00*/  LDG.E R20, desc[UR4][R6.64] ;  /* 0x0000000406147981 */ /* 0x000ea2000c1e1900 */
[----:B------:R-:W-:-:S04]  /*0c10*/  IMAD.WIDE.U32 R12, R0, 0x4, R16 ;  /* 0x00000004000c7825 */ /* 0x000fc800078e0010 */
[----:B------:R-:W-:-:S04]  /*0c20*/  IMAD.WIDE.U32 R8, R0, 0x4, R4 ;  /* 0x0000000400087825 */ /* 0x000fc800078e0004 */
[----:B------:R-:W-:-:S04]  /*0c30*/  IMAD.WIDE.U32 R10, R0, 0x4, R6 ;  /* 0x00000004000a7825 */ /* 0x000fc800078e0006 */
[----:B--2---:R-:W-:-:S05]  /*0c40*/  FADD R19, R19, R20 ;  /* 0x0000001413137221 */ /* 0x004fca0000000000 */
[----:B------:R2:W-:Y:S04]  /*0c50*/  STG.E desc[UR4][R12.64], R19 ;  /* 0x000000130c007986 */ /* 0x0005e8000c101904 */
[----:B------:R-:W0:Y:S04]  /*0c60*/  LDG.E R8, desc[UR4][R8.64] ;  /* 0x0000000408087981 */ /* 0x000e28000c1e1900 */
[----:B------:R-:W0:Y:S01]  /*0c70*/  LDG.E R11, desc[UR4][R10.64] ;  /* 0x000000040a0b7981 */ /* 0x000e22000c1e1900 */
[----:B-1----:R-:W-:Y:S01]  /*0c80*/  IMAD.WIDE.U32 R14, R0, 0x4, R12 ;  /* 0x00000004000e7825 */ /* 0x002fe200078e000c */
[----:B------:R-:W-:-:S03]  /*0c90*/  IADD3 R2, PT, PT, R2, 0x8, RZ ;  /* 0x0000000802027810 */ /* 0x000fc60007ffe0ff */
[----:B0-----:R-:W-:-:S05]  /*0ca0*/  FADD R17, R8, R11 ;  /* 0x0000000b08117221 */ /* 0x001fca0000000000 */
[----:B------:R2:W-:Y:S02]  /*0cb0*/  STG.E desc[UR4][R14.64], R17 ;  /* 0x000000110e007986 */ /* 0x0005e4000c101904 */
.L_x_2:
[----:B------:R-:W-:Y:S05]  /*0cc0*/  @!P1 EXIT ;  /* 0x000000000000994d */ /* 0x000fea0003800000 */
[----:B------:R-:W-:Y:S02]  /*0cd0*/  ISETP.GE.U32.AND P0, PT, R18, 0x4, PT ;  /* 0x000000041200780c */ /* 0x000fe40003f06070 */
[----:B------:R-:W-:-:S04]  /*0ce0*/  LOP3.LUT R4, R0, 0x3, RZ, 0xc0, !PT ;  /* 0x0000000300047812 */ /* 0x000fc800078ec0ff */
[----:B------:R-:W-:-:S07]  /*0cf0*/  ISETP.NE.AND P1, PT, R4, RZ, PT ;  /* 0x000000ff0400720c */ /* 0x000fce0003f25270 */
[----:B------:R-:W-:Y:S06]  /*0d00*/  @!P0 BRA `(.L_x_3) ;  /* 0x0000000000848947 */ /* 0x000fec0003800000 */
[----:B------:R-:W0:Y:S01]  /*0d10*/  LDC.64 R6, c[0x0][0x380] ;  /* 0x0000e000ff067b82 */ /* 0x000e220000000a00 */
[----:B--2---:R-:W-:-:S07]  /*0d20*/  IMAD R13, R2, R0, R3 ;  /* 0x00000000020d7224 */ /* 0x004fce00078e0203 */
[----:B------:R-:W1:Y:S08]  /*0d30*/  LDC.64 R8, c[0x0][0x388] ;  /* 0x0000e200ff087b82 */ /* 0x000e700000000a00 */
[----:B------:R-:W2:Y:S01]  /*0d40*/  LDC.64 R10, c[0x0][0x390] ;  /* 0x0000e400ff0a7b82 */ /* 0x000ea20000000a00 */
[----:B0-----:R-:W-:-:S05]  /*0d50*/  IMAD.WIDE R6, R13, 0x4, R6 ;  /* 0x000000040d067825 */ /* 0x001fca00078e0206 */
[----:B------:R-:W3:Y:S01]  /*0d60*/  LDG.E R5, desc[UR4][R6.64] ;  /* 0x0000000406057981 */ /* 0x000ee2000c1e1900 */
[----:B-1----:R-:W-:-:S05]  /*0d70*/  IMAD.WIDE R8, R13, 0x4, R8 ;  /* 0x000000040d087825 */ /* 0x002fca00078e0208 */
[----:B------:R-:W3:Y:S01]  /*0d80*/  LDG.E R12, desc[UR4][R8.64] ;  /* 0x00000004080c7981 */ /* 0x000ee2000c1e1900 */
[----:B------:R-:W-:-:S04]  /*0d90*/  IMAD.WIDE.U32 R14, R0, 0x4, R8 ;  /* 0x00000004000e7825 */ /* 0x000fc800078e0008 */
[----:B--2---:R-:W-:-:S04]  /*0da0*/  IMAD.WIDE R10, R13, 0x4, R10 ;  /* 0x000000040d0a7825 */ /* 0x004fc800078e020a */
[----:B---3--:R-:W-:Y:S01]  /*0db0*/  FADD R5, R5, R12 ;  /* 0x0000000c05057221 */ /* 0x008fe20000000000 */
        /* <DEDUP_REMOVED lines=18> */
[----:B------:R-:W-:Y:S01]  /*0ee0*/  IMAD.WIDE.U32 R14, R0, 0x4, R18 ;  /* 0x00000004000e7825 */ /* 0x000fe200078e0012 */
[----:B------:R-:W-:-:S03]  /*0ef0*/  IADD3 R2, PT, PT, R2, 0x4, RZ ;  /* 0x0000000402027810 */ /* 0x000fc60007ffe0ff */
[----:B--2---:R-:W-:-:S05]  /*0f00*/  FADD R5, R10, R13 ;  /* 0x0000000d0a057221 */ /* 0x004fca0000000000 */
[----:B------:R1:W-:Y:S02]  /*0f10*/  STG.E desc[UR4][R14.64], R5 ;  /* 0x000000050e007986 */ /* 0x0003e4000c101904 */
.L_x_3:
[----:B------:R-:W-:Y:S05]  /*0f20*/  @!P1 EXIT ;  /* 0x000000000000994d */ /* 0x000fea0003800000 */
[----:B------:R-:W0:Y:S01]  /*0f30*/  LDC.64 R6, c[0x0][0x390] ;  /* 0x0000e400ff067b82 */ /* 0x000e220000000a00 */
[----:B-12---:R-:W-:Y:S01]  /*0f40*/  IMAD R15, R2, R0, R3 ;  /* 0x00000000020f7224 */ /* 0x006fe200078e0203 */
[----:B------:R-:W-:-:S06]  /*0f50*/  IADD3 R14, PT, PT, -R4, RZ, RZ ;  /* 0x000000ff040e7210 */ /* 0x000fcc0007ffe1ff */
[----:B------:R-:W1:Y:S08]  /*0f60*/  LDC.64 R8, c[0x0][0x380] ;  /* 0x0000e000ff087b82 */ /* 0x000e700000000a00 */
[----:B------:R-:W2:Y:S02]  /*0f70*/  LDC.64 R10, c[0x0][0x388] ;  /* 0x0000e200ff0a7b82 */ /* 0x000ea40000000a00 */
.L_x_4:
[----:B--2---:R-:W-:-:S04]  /*0f80*/  IMAD.WIDE R4, R15, 0x4, R10 ;  /* 0x000000040f047825 */ /* 0x004fc800078e020a */
[C---:B-1----:R-:W-:Y:S02]  /*0f90*/  IMAD.WIDE R12, R15.reuse, 0x4, R8 ;  /* 0x000000040f0c7825 */ /* 0x042fe400078e0208 */
[----:B------:R-:W2:Y:S04]  /*0fa0*/  LDG.E R5, desc[UR4][R4.64] ;  /* 0x0000000404057981 */ /* 0x000ea8000c1e1900 */
[----:B------:R-:W2:Y:S01]  /*0fb0*/  LDG.E R12, desc[UR4][R12.64] ;  /* 0x000000040c0c7981 */ /* 0x000ea2000c1e1900 */
[----:B------:R-:W-:Y:S01]  /*0fc0*/  IADD3 R14, PT, PT, R14, 0x1, RZ ;  /* 0x000000010e0e7810 */ /* 0x000fe20007ffe0ff */
[C---:B0--3--:R-:W-:Y:S01]  /*0fd0*/  IMAD.WIDE R2, R15.reuse, 0x4, R6 ;  /* 0x000000040f027825 */ /* 0x049fe200078e0206 */
[----:B------:R-:W-:Y:S02]  /*0fe0*/  IADD3 R15, PT, PT, R15, R0, RZ ;  /* 0x000000000f0f7210 */ /* 0x000fe40007ffe0ff */
[----:B------:R-:W-:Y:S01]  /*0ff0*/  ISETP.NE.AND P0, PT, R14, RZ, PT ;  /* 0x000000ff0e00720c */ /* 0x000fe20003f05270 */
[----:B--2---:R-:W-:-:S05]  /*1000*/  FADD R17, R12, R5 ;  /* 0x000000050c117221 */ /* 0x004fca0000000000 */
[----:B------:R3:W-:Y:S07]  /*1010*/  STG.E desc[UR4][R2.64], R17 ;  /* 0x0000001102007986 */ /* 0x0007ee000c101904 */
[----:B------:R-:W-:Y:S05]  /*1020*/  @P0 BRA `(.L_x_4) ;  /* 0xfffffffc00d40947 */ /* 0x000fea000383ffff */
[----:B------:R-:W-:Y:S05]  /*1030*/  EXIT ;  /* 0x000000000000794d */ /* 0x000fea0003800000 */
.L_x_5:
[----:B------:R-:W-:-:S00]  /*1040*/  BRA `(.L_x_5) ;  /* 0xfffffffc00fc7947 */ /* 0x000fc0000383ffff */
[----:B------:R-:W-:-:S00]  /*1050*/  NOP ;  /* 0x0000000000007918 */ /* 0x000fc00000000000 */
        /* <DEDUP_REMOVED lines=10> */
.L_x_13:


//--------------------- .text._Z18sumMatrixGPUperRowPfS_S_i --------------------------
	.section	.text._Z18sumMatrixGPUperRowPfS_S_i,"ax",@progbits
	.align	128
        .global         _Z18sumMatrixGPUperRowPfS_S_i
        .type           _Z18sumMatrixGPUperRowPfS_S_i,@function
        .size           _Z18sumMatrixGPUperRowPfS_S_i,(.L_x_14 - _Z18sumMatrixGPUperRowPfS_S_i)
        .other          _Z18sumMatrixGPUperRowPfS_S_i,@"STO_CUDA_ENTRY STV_DEFAULT"
_Z18sumMatrixGPUperRowPfS_S_i:
.text._Z18sumMatrixGPUperRowPfS_S_i:
        /* <DEDUP_REMOVED lines=9> */
[C---:B------:R-:W-:Y:S01]  /*0090*/  ISETP.GE.U32.AND P1, PT, R2.reuse, 0x10, PT ;  /* 0x000000100200780c */ /* 0x040fe20003f26070 */
[----:B------:R-:W-:Y:S01]  /*00a0*/  IMAD R0, R3, R2, RZ ;  /* 0x0000000203007224 */ /* 0x000fe200078e02ff */
[----:B------:R-:W-:Y:S01]  /*00b0*/  LOP3.LUT R14, R2, 0xf, RZ, 0xc0, !PT ;  /* 0x0000000f020e7812 */ /* 0x000fe200078ec0ff */
[----:B------:R-:W0:Y:S01]  /*00c0*/  LDCU.64 UR12, c[0x0][0x358] ;  /* 0x00006b00ff0c77ac */ /* 0x000e220008000a00 */
[----:B------:R-:W-:Y:S02]  /*00d0*/  HFMA2 R3, -RZ, RZ, 0, 0 ;  /* 0x00000000ff037431 */ /* 0x000fe400000001ff */
[----:B------:R-:W-:-:S07]  /*00e0*/  ISETP.NE.AND P0, PT, R14, RZ, PT ;  /* 0x000000ff0e00720c */ /* 0x000fce0003f05270 */
[----:B------:R-:W-:Y:S06]  /*00f0*/  @!P1 BRA `(.L_x_6) ;  /* 0x0000000400609947 */ /* 0x000fec0003800000 */
[----:B------:R-:W1:Y:S01]  /*0100*/  LDCU.128 UR4, c[0x0][0x380] ;  /* 0x00007000ff0477ac */ /* 0x000e620008000c00 */
[----:B------:R-:W-:Y:S02]  /*0110*/  LOP3.LUT R3, R2, 0x7ffffff0, RZ, 0xc0, !PT ;  /* 0x7ffffff002037812 */ /* 0x000fe400078ec0ff */
[----:B------:R-:W-:Y:S01]  /*0120*/  MOV R10, R0 ;  /* 0x00000000000a7202 */ /* 0x000fe20000000f00 */
[----:B------:R-:W2:Y:S01]  /*0130*/  LDCU.64 UR10, c[0x0][0x390] ;  /* 0x00007200ff0a77ac */ /* 0x000ea20008000a00 */
[----:B------:R-:W-:Y:S01]  /*0140*/  IADD3 R11, PT, PT, -R3, RZ, RZ ;  /* 0x000000ff030b7210 */ /* 0x000fe20007ffe1ff */
[----:B-1----:R-:W-:Y:S02]  /*0150*/  UIADD3 UR8, UP0, UPT, UR4, 0x20, URZ ;  /* 0x0000002004087890 */ /* 0x002fe4000ff1e0ff */
[----:B------:R-:W-:Y:S02]  /*0160*/  UIADD3 UR6, UP1, UPT, UR6, 0x20, URZ ;  /* 0x0000002006067890 */ /* 0x000fe4000ff3e0ff */
[----:B--2---:R-:W-:-:S02]  /*0170*/  UIADD3 UR4, UP2, UPT, UR10, 0x20, URZ ;  /* 0x000000200a047890 */ /* 0x004fc4000ff5e0ff */
[----:B------:R-:W-:Y:S02]  /*0180*/  UIADD3.X UR9, UPT, UPT, URZ, UR5, URZ, UP0, !UPT ;  /* 0x00000005ff097290 */ /* 0x000fe400087fe4ff */
[----:B------:R-:W-:Y:S02]  /*0190*/  UIADD3.X UR7, UPT, UPT, URZ, UR7, URZ, UP1, !UPT ;  /* 0x00000007ff077290 */ /* 0x000fe40008ffe4ff */
[----:B------:R-:W-:-:S12]  /*01a0*/  UIADD3.X UR5, UPT, UPT, URZ, UR11, URZ, UP2, !UPT ;  /* 0x0000000bff057290 */ /* 0x000fd800097fe4ff */
.L_x_7:
[----:B------:R-:W-:Y:S02]  /*01b0*/  MOV R4, UR8 ;  /* 0x0000000800047c02 */ /* 0x000fe40008000f00 */
[----:B------:R-:W-:Y:S02]  /*01c0*/  MOV R5, UR9 ;  /* 0x0000000900057c02 */ /* 0x000fe40008000f00 */
[----:B------:R-:W-:Y:S02]  /*01d0*/  MOV R6, UR6 ;  /* 0x0000000600067c02 */ /* 0x000fe40008000f00 */
[----:B------:R-:W-:Y:S01]  /*01e0*/  MOV R7, UR7 ;  /* 0x0000000700077c02 */ /* 0x000fe20008000f00 */
[----:B------:R-:W-:-:S04]  /*01f0*/  IMAD.WIDE R4, R10, 0x4, R4 ;  /* 0x000000040a047825 */ /* 0x000fc800078e0204 */
[----:B------:R-:W-:Y:S01]  /*0200*/  IMAD.WIDE R6, R10, 0x4, R6 ;  /* 0x000000040a067825 */ /* 0x000fe200078e0206 */
[----:B0-----:R-:W2:Y:S04]  /*0210*/  LDG.E R12, desc[UR12][R4.64+-0x20] ;  /* 0xffffe00c040c7981 */ /* 0x001ea8000c1e1900 */
[----:B----4-:R-:W2:Y:S01]  /*0220*/  LDG.E R13, desc[UR12][R6.64+-0x20] ;  /* 0xffffe00c060d7981 */ /* 0x010ea2000c1e1900 */
[----:B------:R-:W-:Y:S02]  /*0230*/  MOV R8, UR4 ;  /* 0x0000000400087c02 */ /* 0x000fe40008000f00 */
[----:B------:R-:W-:-:S03]  /*0240*/  MOV R9, UR5 ;  /* 0x0000000500097c02 */ /* 0x000fc60008000f00 */
[----:B------:R-:W-:-:S04]  /*0250*/  IMAD.WIDE R8, R10, 0x4, R8 ;  /* 0x000000040a087825 */ /* 0x000fc800078e0208 */
[----:B--2---:R-:W-:-:S05]  /*0260*/  FADD R13, R12, R13 ;  /* 0x0000000d0c0d7221 */ /* 0x004fca0000000000 */
[----:B------:R0:W-:Y:S04]  /*0270*/  STG.E desc[UR12][R8.64+-0x20], R13 ;  /* 0xffffe00d08007986 */ /* 0x0001e8000c10190c */
[----:B------:R-:W2:Y:S04]  /*0280*/  LDG.E R12, desc[UR12][R4.64+-0x1c] ;  /* 0xffffe40c040c7981 */ /* 0x000ea8000c1e1900 */
[----:B------:R-:W2:Y:S02]  /*0290*/  LDG.E R15, desc[UR12][R6.64+-0x1c] ;  /* 0xffffe40c060f7981 */ /* 0x000ea4000c1e1900 */
[----:B--2---:R-:W-:-:S05]  /*02a0*/  FADD R15, R12, R15 ;  /* 0x0000000f0c0f7221 */ /* 0x004fca0000000000 */
[----:B------:R1:W-:Y:S04]  /*02b0*/  STG.E desc[UR12][R8.64+-0x1c], R15 ;  /* 0xffffe40f08007986 */ /* 0x0003e8000c10190c */
[----:B------:R-:W2:Y:S04]  /*02c0*/  LDG.E R12, desc[UR12][R4.64+-0x18] ;  /* 0xffffe80c040c7981 */ /* 0x000ea8000c1e1900 */
[----:B------:R-:W2:Y:S02]  /*02d0*/  LDG.E R17, desc[UR12][R6.64+-0x18] ;  /* 0xffffe80c06117981 */ /* 0x000ea4000c1e1900 */
[----:B--2---:R-:W-:-:S05]  /*02e0*/  FADD R17, R12, R17 ;  /* 0x000000110c117221 */ /* 0x004fca0000000000 */
[----:B------:R2:W-:Y:S04]  /*02f0*/  STG.E desc[UR12][R8.64+-0x18], R17 ;  /* 0xffffe81108007986 */ /* 0x0005e8000c10190c */
[----:B------:R-:W3:Y:S04]  /*0300*/  LDG.E R12, desc[UR12][R4.64+-0x14] ;  /* 0xffffec0c040c7981 */ /* 0x000ee8000c1e1900 */
[----:B------:R-:W3:Y:S02]  /*0310*/  LDG.E R19, desc[UR12][R6.64+-0x14] ;  /* 0xffffec0c06137981 */ /* 0x000ee4000c1e1900 */
[----:B---3--:R-:W-:-:S05]  /*0320*/  FADD R19, R12, R19 ;  /* 0x000000130c137221 */ /* 0x008fca0000000000 */
[----:B------:R3:W-:Y:S04]  /*0330*/  STG.E desc[UR12][R8.64+-0x14], R19 ;  /* 0xffffec1308007986 */ /* 0x0007e8000c10190c */
[----:B------:R-:W4:Y:S04]  /*0340*/  LDG.E R12, desc[UR12][R4.64+-0x10] ;  /* 0xfffff00c040c7981 */ /* 0x000f28000c1e1900 */
[----:B0-----:R-:W4:Y:S02]  /*0350*/  LDG.E R13, desc[UR12][R6.64+-0x10] ;  /* 0xfffff00c060d7981 */ /* 0x001f24000c1e1900 */
[----:B----4-:R-:W-:-:S05]  /*0360*/  FADD R13, R12, R13 ;  /* 0x0000000d0c0d7221 */ /* 0x010fca0000000000 */
[----:B------:R0:W-:Y:S04]  /*0370*/  STG.E desc[UR12][R8.64+-0x10], R13 ;  /* 0xfffff00d08007986 */ /* 0x0001e8000c10190c */
[----:B------:R-:W4:Y:S04]  /*0380*/  LDG.E R12, desc[UR12][R4.64+-0xc] ;  /* 0xfffff40c040c7981 */ /* 0x000f28000c1e1900 */
[----:B-1----:R-:W4:Y:S02]  /*0390*/  LDG.E R15, desc[UR12][R6.64+-0xc] ;  /* 0xfffff40c060f7981 */ /* 0x002f24000c1e1900 */
[----:B----4-:R-:W-:-:S05]  /*03a0*/  FADD R15, R12, R15 ;  /* 0x0000000f0c0f7221 */ /* 0x010fca0000000000 */
[----:B------:R1:W-:Y:S04]  /*03b0*/  STG.E desc[UR12][R8.64+-0xc], R15 ;  /* 0xfffff40f08007986 */ /* 0x0003e8000c10190c */
[----:B------:R-:W4:Y:S04]  /*03c0*/  LDG.E R12, desc[UR12][R4.64+-0x8] ;  /* 0xfffff80c040c7981 */ /* 0x000f28000c1e1900 */
[----:B--2---:R-:W4:Y:S02]  /*03d0*/  LDG.E R17, desc[UR12][R6.64+-0x8] ;  /* 0xfffff80c06117981 */ /* 0x004f24000c1e1900 */
[----:B----4-:R-:W-:-:S05]  /*03e0*/  FADD R17, R12, R17 ;  /* 0x000000110c117221 */ /* 0x010fca0000000000 */
[----:B------:R2:W-:Y:S04]  /*03f0*/  STG.E desc[UR12][R8.64+-0x8], R17 ;  /* 0xfffff81108007986 */ /* 0x0005e8000c10190c */
[----:B------:R-:W4:Y:S04]  /*0400*/  LDG.E R12, desc[UR12][R4.64+-0x4] ;  /* 0xfffffc0c040c7981 */ /* 0x000f28000c1e1900 */
[----:B---3--:R-:W4:Y:S02]  /*0410*/  LDG.E R19, desc[UR12][R6.64+-0x4] ;  /* 0xfffffc0c06137981 */ /* 0x008f24000c1e1900 */
[----:B----4-:R-:W-:-:S05]  /*0420*/  FADD R19, R12, R19 ;  /* 0x000000130c137221 */ /* 0x010fca0000000000 */
        /* <DEDUP_REMOVED lines=21> */
[----:B------:R-:W5:Y:S04]  /*0580*/  LDG.E R12, desc[UR12][R4.64+0x14] ;  /* 0x0000140c040c7981 */ /* 0x000f68000c1e1900 */
[----:B-1----:R-:W5:Y:S02]  /*0590*/  LDG.E R15, desc[UR12][R6.64+0x14] ;  /* 0x0000140c060f7981 */ /* 0x002f64000c1e1900 */
[----:B-----5:R-:W-:-:S05]  /*05a0*/  FADD R15, R12, R15 ;  /* 0x0000000f0c0f7221 */ /* 0x020fca0000000000 */
[----:B------:R4:W-:Y:S04]  /*05b0*/  STG.E desc[UR12][R8.64+0x14], R15 ;  /* 0x0000140f08007986 */ /* 0x0009e8000c10190c */
[----:B------:R-:W5:Y:S04]  /*05c0*/  LDG.E R12, desc[UR12][R4.64+0x18] ;  /* 0x0000180c040c7981 */ /* 0x000f68000c1e1900 */
[----:B--2---:R-:W5:Y:S01]  /*05d0*/  LDG.E R17, desc[UR12][R6.64+0x18] ;  /* 0x0000180c06117981 */ /* 0x004f62000c1e1900 */
[----:B------:R-:W-:Y:S01]  /*05e0*/  IADD3 R11, PT, PT, R11, 0x10, RZ ;  /* 0x000000100b0b7810 */ /* 0x000fe20007ffe0ff */
[----:B-----5:R-:W-:-:S05]  /*05f0*/  FADD R17, R12, R17 ;  /* 0x000000110c117221 */ /* 0x020fca0000000000 */
[----:B------:R4:W-:Y:S04]  /*0600*/  STG.E desc[UR12][R8.64+0x18], R17 ;  /* 0x0000181108007986 */ /* 0x0009e8000c10190c */
[----:B------:R-:W2:Y:S04]  /*0610*/  LDG.E R12, desc[UR12][R4.64+0x1c] ;  /* 0x00001c0c040c7981 */ /* 0x000ea8000c1e1900 */
[----:B---3--:R-:W2:Y:S01]  /*0620*/  LDG.E R19, desc[UR12][R6.64+0x1c] ;  /* 0x00001c0c06137981 */ /* 0x008ea2000c1e1900 */
[----:B------:R-:W-:Y:S02]  /*0630*/  ISETP.NE.AND P1, PT, R11, RZ, PT ;  /* 0x000000ff0b00720c */ /* 0x000fe40003f25270 */
[----:B------:R-:W-:Y:S01]  /*0640*/  IADD3 R10, PT, PT, R10, 0x10, RZ ;  /* 0x000000100a0a7810 */ /* 0x000fe20007ffe0ff */
[----:B--2---:R-:W-:-:S05]  /*0650*/  FADD R19, R12, R19 ;  /* 0x000000130c137221 */ /* 0x004fca0000000000 */
[----:B------:R4:W-:Y:S05]  /*0660*/  STG.E desc[UR12][R8.64+0x1c], R19 ;  /* 0x00001c1308007986 */ /* 0x0009ea000c10190c */
[----:B------:R-:W-:Y:S05]  /*0670*/  @P1 BRA `(.L_x_7) ;  /* 0xfffffff800cc1947 */ /* 0x000fea000383ffff */
.L_x_6:
[----:B0-----:R-:W-:Y:S05]  /*0680*/  @!P0 EXIT ;  /* 0x000000000000894d */ /* 0x001fea0003800000 */
[----:B------:R-:W-:Y:S02]  /*0690*/  ISETP.GE.U32.AND P0, PT, R14, 0x8, PT ;  /* 0x000000080e00780c */ /* 0x000fe40003f06070 */
[----:B------:R-:W-:-:S04]  /*06a0*/  LOP3.LUT R12, R2, 0x7, RZ, 0xc0, !PT ;  /* 0x00000007020c7812 */ /* 0x000fc800078ec0ff */
[----:B------:R-:W-:-:S07]  /*06b0*/  ISETP.NE.AND P1, PT, R12, RZ, PT ;  /* 0x000000ff0c00720c */ /* 0x000fce0003f25270 */
[----:B------:R-:W-:Y:S06]  /*06c0*/  @!P0 BRA `(.L_x_8) ;  /* 0x0000000000a08947 */ /* 0x000fec0003800000 */
[----:B------:R-:W0:Y:S01]  /*06d0*/  LDC.64 R4, c[0x0][0x380] ;  /* 0x0000e000ff047b82 */ /* 0x000e220000000a00 */
[----:B------:R-:W-:-:S07]  /*06e0*/  IADD3 R11, PT, PT, R0, R3, RZ ;  /* 0x00000003000b7210 */ /* 0x000fce0007ffe0ff */
[----:B------:R-:W1:Y:S08]  /*06f0*/  LDC.64 R6, c[0x0][0x388] ;  /* 0x0000e200ff067b82 */ /* 0x000e700000000a00 */
[----:B----4-:R-:W2:Y:S01]  /*0700*/  LDC.64 R8, c[0x0][0x390] ;  /* 0x0000e400ff087b82 */ /* 0x010ea20000000a00 */
[----:B0-----:R-:W-:-:S05]  /*0710*/  IMAD.WIDE R4, R11, 0x4, R4 ;  /* 0x000000040b047825 */ /* 0x001fca00078e0204 */
[----:B------:R-:W3:Y:S01]  /*0720*/  LDG.E R10, desc[UR12][R4.64] ;  /* 0x0000000c040a7981 */ /* 0x000ee2000c1e1900 */
[----:B-1----:R-:W-:-:S05]  /*0730*/  IMAD.WIDE R6, R11, 0x4, R6 ;  /* 0x000000040b067825 */ /* 0x002fca00078e0206 */
[----:B------:R-:W3:Y:S01]  /*0740*/  LDG.E R13, desc[UR12][R6.64] ;  /* 0x0000000c060d7981 */ /* 0x000ee2000c1e1900 */
[----:B--2---:R-:W-:-:S04]  /*0750*/  IMAD.WIDE R8, R11, 0x4, R8 ;  /* 0x000000040b087825 */ /* 0x004fc800078e0208 */
[----:B---3--:R-:W-:-:S05]  /*0760*/  FADD R13, R10, R13 ;  /* 0x0000000d0a0d7221 */ /* 0x008fca0000000000 */
        /* <DEDUP_REMOVED lines=25> */
[----:B------:R-:W2:Y:S04]  /*0900*/  LDG.E R10, desc[UR12][R4.64+0x1c] ;  /* 0x00001c0c040a7981 */ /* 0x000ea8000c1e1900 */
[----:B---3--:R-:W2:Y:S01]  /*0910*/  LDG.E R17, desc[UR12][R6.64+0x1c] ;  /* 0x00001c0c06117981 */ /* 0x008ea2000c1e1900 */
[----:B------:R-:W-:Y:S01]  /*0920*/  IADD3 R3, PT, PT, R3, 0x8, RZ ;  /* 0x0000000803037810 */ /* 0x000fe20007ffe0ff */
[----:B--2---:R-:W-:-:S05]  /*0930*/  FADD R17, R10, R17 ;  /* 0x000000110a117221 */ /* 0x004fca0000000000 */
[----:B------:R0:W-:Y:S02]  /*0940*/  STG.E desc[UR12][R8.64+0x1c], R17 ;  /* 0x00001c1108007986 */ /* 0x0001e4000c10190c */
.L_x_8:
[----:B------:R-:W-:Y:S05]  /*0950*/  @!P1 EXIT ;  /* 0x000000000000994d */ /* 0x000fea0003800000 */
[----:B------:R-:W-:Y:S02]  /*0960*/  ISETP.GE.U32.AND P0, PT, R12, 0x4, PT ;  /* 0x000000040c00780c */ /* 0x000fe40003f06070 */
[----:B------:R-:W-:-:S04]  /*0970*/  LOP3.LUT R2, R2, 0x3, RZ, 0xc0, !PT ;  /* 0x0000000302027812 */ /* 0x000fc800078ec0ff */
[----:B------:R-:W-:-:S07]  /*0980*/  ISETP.NE.AND P1, PT, R2, RZ, PT ;  /* 0x000000ff0200720c */ /* 0x000fce0003f25270 */
[----:B------:R-:W-:Y:S06]  /*0990*/  @!P0 BRA `(.L_x_9) ;  /* 0x0000000000608947 */ /* 0x000fec0003800000 */
[----:B------:R-:W1:Y:S01]  /*09a0*/  LDC.64 R4, c[0x0][0x380] ;  /* 0x0000e000ff047b82 */ /* 0x000e620000000a00 */
[----:B0---4-:R-:W-:-:S07]  /*09b0*/  IADD3 R13, PT, PT, R0, R3, RZ ;  /* 0x00000003000d7210 */ /* 0x011fce0007ffe0ff */
[----:B------:R-:W0:Y:S08]  /*09c0*/  LDC.64 R6, c[0x0][0x388] ;  /* 0x0000e200ff067b82 */ /* 0x000e300000000a00 */
[----:B------:R-:W2:Y:S01]  /*09d0*/  LDC.64 R8, c[0x0][0x390] ;  /* 0x0000e400ff087b82 */ /* 0x000ea20000000a00 */
[----:B-1----:R-:W-:-:S05]  /*09e0*/  IMAD.WIDE R4, R13, 0x4, R4 ;  /* 0x000000040d047825 */ /* 0x002fca00078e0204 */
[----:B------:R-:W3:Y:S01]  /*09f0*/  LDG.E R10, desc[UR12][R4.64] ;  /* 0x0000000c040a7981 */ /* 0x000ee2000c1e1900 */
[----:B0-----:R-:W-:-:S05]  /*0a00*/  IMAD.WIDE R6, R13, 0x4, R6 ;  /* 0x000000040d067825 */ /* 0x001fca00078e0206 */
        /* <DEDUP_REMOVED lines=12> */
[----:B------:R-:W2:Y:S04]  /*0ad0*/  LDG.E R10, desc[UR12][R4.64+0xc] ;  /* 0x00000c0c040a7981 */ /* 0x000ea8000c1e1900 */
[----:B------:R-:W2:Y:S01]  /*0ae0*/  LDG.E R17, desc[UR12][R6.64+0xc] ;  /* 0x00000c0c06117981 */ /* 0x000ea2000c1e1900 */
[----:B------:R-:W-:Y:S01]  /*0af0*/  IADD3 R3, PT, PT, R3, 0x4, RZ ;  /* 0x0000000403037810 */ /* 0x000fe20007ffe0ff */
[----:B--2---:R-:W-:-:S05]  /*0b00*/  FADD R17, R10, R17 ;  /* 0x000000110a117221 */ /* 0x004fca0000000000 */
[----:B------:R1:W-:Y:S02]  /*0b10*/  STG.E desc[UR12][R8.64+0xc], R17 ;  /* 0x00000c1108007986 */ /* 0x0003e4000c10190c */
.L_x_9:
[----:B------:R-:W-:Y:S05]  /*0b20*/  @!P1 EXIT ;  /* 0x000000000000994d */ /* 0x000fea0003800000 */
[----:B01--4-:R-:W0:Y:S01]  /*0b30*/  LDC.64 R8, c[0x0][0x390] ;  /* 0x0000e400ff087b82 */ /* 0x013e220000000a00 */
[----:B------:R-:W-:Y:S02]  /*0b40*/  IADD3 R15, PT, PT, R0, R3, RZ ;  /* 0x00000003000f7210 */ /* 0x000fe40007ffe0ff */
[----:B------:R-:W-:-:S05]  /*0b50*/  IADD3 R0, PT, PT, -R2, RZ, RZ ;  /* 0x000000ff02007210 */ /* 0x000fca0007ffe1ff */
[----:B------:R-:W1:Y:S08]  /*0b60*/  LDC.64 R12, c[0x0][0x380] ;  /* 0x0000e000ff0c7b82 */ /* 0x000e700000000a00 */
[----:B------:R-:W2:Y:S02]  /*0b70*/  LDC.64 R10, c[0x0][0x388] ;  /* 0x0000e200ff0a7b82 */ /* 0x000ea40000000a00 */
.L_x_10:
[----:B--2---:R-:W-:-:S04]  /*0b80*/  IMAD.WIDE R4, R15, 0x4, R10 ;  /* 0x000000040f047825 */ /* 0x004fc800078e020a */
[C---:B-1----:R-:W-:Y:S02]  /*0b90*/  IMAD.WIDE R6, R15.reuse, 0x4, R12 ;  /* 0x000000040f067825 */ /* 0x042fe400078e020c */
[----:B------:R-:W2:Y:S04]  /*0ba0*/  LDG.E R5, desc[UR12][R4.64] ;  /* 0x0000000c04057981 */ /* 0x000ea8000c1e1900 */
[----:B------:R-:W2:Y:S01]  /*0bb0*/  LDG.E R6, desc[UR12][R6.64] ;  /* 0x0000000c06067981 */ /* 0x000ea2000c1e1900 */
[----:B------:R-:W-:Y:S01]  /*0bc0*/  IADD3 R0, PT, PT, R0, 0x1, RZ ;  /* 0x0000000100007810 */ /* 0x000fe20007ffe0ff */
[C---:B0--3--:R-:W-:Y:S01]  /*0bd0*/  IMAD.WIDE R2, R15.reuse, 0x4, R8 ;  /* 0x000000040f027825 */ /* 0x049fe200078e0208 */
[----:B------:R-:W-:Y:S02]  /*0be0*/  IADD3 R15, PT, PT, R15, 0x1, RZ ;  /* 0x000000010f0f7810 */ /* 0x000fe40007ffe0ff */
[----:B------:R-:W-:Y:S01]  /*0bf0*/  ISETP.NE.AND P0, PT, R0, RZ, PT ;  /* 0x000000ff0000720c */ /* 0x000fe20003f05270 */
[----:B--2---:R-:W-:-:S05]  /*0c00*/  FADD R17, R6, R5 ;  /* 0x0000000506117221 */ /* 0x004fca0000000000 */
[----:B------:R3:W-:Y:S07]  /*0c10*/  STG.E desc[UR12][R2.64], R17 ;  /* 0x0000001102007986 */ /* 0x0007ee000c10190c */
[----:B------:R-:W-:Y:S05]  /*0c20*/  @P0 BRA `(.L_x_10) ;  /* 0xfffffffc00d40947 */ /* 0x000fea000383ffff */
[----:B------:R-:W-:Y:S05]  /*0c30*/  EXIT ;  /* 0x000000000000794d */ /* 0x000fea0003800000 */
.L_x_11:
        /* <DEDUP_REMOVED lines=12> */
.L_x_14:


//--------------------- .text._Z12sumMatrixGPUPfS_S_i --------------------------
	.section	.text._Z12sumMatrixGPUPfS_S_i,"ax",@progbits
	.align	128
        .global         _Z12sumMatrixGPUPfS_S_i
        .type           _Z12sumMatrixGPUPfS_S_i,@function
        .size           _Z12sumMatrixGPUPfS_S_i,(.L_x_15 - _Z12sumMatrixGPUPfS_S_i)
        .other          _Z12sumMatrixGPUPfS_S_i,@"STO_CUDA_ENTRY STV_DEFAULT"
_Z12sumMatrixGPUPfS_S_i:
.text._Z12sumMatrixGPUPfS_S_i:
[----:B------:R-:W-:Y:S01]  /*0000*/  LDC R1, c[0x0][0x37c] ;  /* 0x0000df00ff017b82 */ /* 0x000fe20000000800 */
[----:B------:R-:W0:Y:S07]  /*0010*/  S2R R3, SR_TID.X ;  /* 0x0000000000037919 */ /* 0x000e2e0000002100 */
[----:B------:R-:W0:Y:S01]  /*0020*/  S2UR UR4, SR_CTAID.X ;  /* 0x00000000000479c3 */ /* 0x000e220000002500 */
[----:B------:R-:W1:Y:S01]  /*0030*/  LDCU UR6, c[0x0][0x398] ;  /* 0x00007300ff0677ac */ /* 0x000e620008000800 */
[----:B------:R-:W2:Y:S06]  /*0040*/  S2R R5, SR_TID.Y ;  /* 0x0000000000057919 */ /* 0x000eac0000002200 */
[----:B------:R-:W0:Y:S08]  /*0050*/  LDC R0, c[0x0][0x360] ;  /* 0x0000d800ff007b82 */ /* 0x000e300000000800 */
[----:B------:R-:W2:Y:S08]  /*0060*/  S2UR UR5, SR_CTAID.Y ;  /* 0x00000000000579c3 */ /* 0x000eb00000002600 */
[----:B------:R-:W2:Y:S01]  /*0070*/  LDC R2, c[0x0][0x364] ;  /* 0x0000d900ff027b82 */ /* 0x000ea20000000800 */
[----:B0-----:R-:W-:-:S02]  /*0080*/  IMAD R0, R0, UR4, R3 ;  /* 0x0000000400007c24 */ /* 0x001fc4000f8e0203 */
[----:B--2---:R-:W-:-:S04]  /*0090*/  IMAD R3, R2, UR5, R5 ;  /* 0x0000000502037c24 */ /* 0x004fc8000f8e0205 */
[----:B-1----:R-:W-:Y:S01]  /*00a0*/  IMAD R9, R3, UR6, R0 ;  /* 0x0000000603097c24 */ /* 0x002fe2000f8e0200 */
[----:B------:R-:W-:-:S04]  /*00b0*/  VIMNMX.U32 R2, PT, PT, R0, R3, !PT ;  /* 0x0000000300027248 */ /* 0x000fc80007fe0000 */
[----:B------:R-:W-:-:S13]  /*00c0*/  ISETP.GE.U32.AND P0, PT, R2, UR6, PT ;  /* 0x0000000602007c0c */ /* 0x000fda000bf06070 */
[----:B------:R-:W-:Y:S05]  /*00d0*/  @P0 EXIT ;  /* 0x000000000000094d */ /* 0x000fea0003800000 */
[----:B------:R-:W0:Y:S01]  /*00e0*/  LDC.64 R2, c[0x0][0x380] ;  /* 0x0000e000ff027b82 */ /* 0x000e220000000a00 */
[----:B------:R-:W1:Y:S07]  /*00f0*/  LDCU.64 UR4, c[0x0][0x358] ;  /* 0x00006b00ff0477ac */ /* 0x000e6e0008000a00 */
[----:B------:R-:W2:Y:S08]  /*0100*/  LDC.64 R4, c[0x0][0x388] ;  /* 0x0000e200ff047b82 */ /* 0x000eb00000000a00 */
[----:B------:R-:W3:Y:S01]  /*0110*/  LDC.64 R6, c[0x0][0x390] ;  /* 0x0000e400ff067b82 */ /* 0x000ee20000000a00 */
[----:B0-----:R-:W-:-:S06]  /*0120*/  IMAD.WIDE.U32 R2, R9, 0x4, R2 ;  /* 0x0000000409027825 */ /* 0x001fcc00078e0002 */
[----:B-1----:R-:W4:Y:S01]  /*0130*/  LDG.E R2, desc[UR4][R2.64] ;  /* 0x0000000402027981 */ /* 0x002f22000c1e1900 */
[----:B--2---:R-:W-:-:S06]  /*0140*/  IMAD.WIDE.U32 R4, R9, 0x4, R4 ;  /* 0x0000000409047825 */ /* 0x004fcc00078e0004 */
[----:B------:R-:W4:Y:S01]  /*0150*/  LDG.E R5, desc[UR4][R4.64] ;  /* 0x0000000404057981 */ /* 0x000f22000c1e1900 */
[----:B---3--:R-:W-:-:S04]  /*0160*/  IMAD.WIDE.U32 R6, R9, 0x4, R6 ;  /* 0x0000000409067825 */ /* 0x008fc800078e0006 */
[----:B----4-:R-:W-:-:S05]  /*0170*/  FADD R9, R2, R5 ;  /* 0x0000000502097221 */ /* 0x010fca0000000000 */
[----:B------:R-:W-:Y:S01]  /*0180*/  STG.E desc[UR4][R6.64], R9 ;  /* 0x0000000906007986 */ /* 0x000fe2000c101904 */
[----:B------:R-:W-:Y:S05]  /*0190*/  EXIT ;  /* 0x000000000000794d */ /* 0x000fea0003800000 */
.L_x_12:
        /* <DEDUP_REMOVED lines=14> */
.L_x_15:


//--------------------- .nv.shared.reserved.0     --------------------------
	.section	.nv.shared.reserved.0,"aw",@nobits
	.weak		__nv_reservedSMEM_offset_0_alias
	.size		__nv_reservedSMEM_offset_0_alias, 0, 64
	.other		__nv_reservedSMEM_offset_0_alias,@"STO_CUDA_RESERVED_SHARED STV_DEFAULT"
__nv_reservedSMEM_offset_0_alias:
	.zero		0
	.zero		64


//--------------------- .nv.constant0._Z18sumMatrixGPUperColPfS_S_i --------------------------
	.section	.nv.constant0._Z18sumMatrixGPUperColPfS_S_i,"a",@progbits
	.sectionflags	@""
	.align	4
.nv.constant0._Z18sumMatrixGPUperColPfS_S_i:
	.zero		924


//--------------------- .nv.constant0._Z18sumMatrixGPUperRowPfS_S_i --------------------------
	.section	.nv.constant0._Z18sumMatrixGPUperRowPfS_S_i,"a",@progbits
	.sectionflags	@""
	.align	4
.nv.constant0._Z18sumMatrixGPUperRowPfS_S_i:
	.zero		924


//--------------------- .nv.constant0._Z12sumMatrixGPUPfS_S_i --------------------------
	.section	.nv.constant0._Z12sumMatrixGPUPfS_S_i,"a",@progbits
	.sectionflags	@""
	.align	4
.nv.constant0._Z12sumMatrixGPUPfS_S_i:
	.zero		924


//--------------------- SYMBOLS --------------------------

	.type		.nv.reservedSmem.offset0,@object
	.size		.nv.reservedSmem.offset0,0x4
